	.target	sm_90a

	.elftype	@"ET_EXEC"


//--------------------- .note.nv.tkinfo           --------------------------
	.section	.note.nv.tkinfo,"",@"SHT_NOTE"
	.sectionflags	@"SHF_NOTE_NV_TKINFO"
	.tkinfo
        /*0018*/ 	.word	0x00000002
        /*0030*/ 	.string	""
        /*0030*/ 	.string	"ptxas"
        /*0030*/ 	.string	"Cuda compilation tools, release 13.0, V13.0.88"
        /*0030*/ 	.string	"Build cuda_13.0.r13.0/compiler.36424714_0"
        /*0030*/ 	.string	"-v  -suppress-debug-info  -lineinfo  -arch sm_90a "



//--------------------- .note.nv.cuinfo           --------------------------
	.section	.note.nv.cuinfo,"",@"SHT_NOTE"
	.sectionflags	@"SHF_NOTE_NV_CUINFO"
        /*0018*/ 	.short	0x0002
        /*001a*/ 	.short	0x005a
        /*001c*/ 	.short	0x0082
	.zero		2


//--------------------- .nv.info                  --------------------------
	.section	.nv.info,"",@"SHT_CUDA_INFO"
	.align	4


	//----- nvinfo : EIATTR_REGCOUNT
	.align		4
        /*0000*/ 	.byte	0x04, 0x2f
        /*0002*/ 	.short	(.L_1 - .L_0)
	.align		4
.L_0:
        /*0004*/ 	.word	index@(matmul_kernel)
        /*0008*/ 	.word	0x000000a8


	//----- nvinfo : EIATTR_FRAME_SIZE
	.align		4
.L_1:
        /*000c*/ 	.byte	0x04, 0x11
        /*000e*/ 	.short	(.L_3 - .L_2)
	.align		4
.L_2:
        /*0010*/ 	.word	index@(matmul_kernel)
        /*0014*/ 	.word	0x00000000


	//----- nvinfo : EIATTR_MIN_STACK_SIZE
	.align		4
.L_3:
        /*0018*/ 	.byte	0x04, 0x12
        /*001a*/ 	.short	(.L_5 - .L_4)
	.align		4
.L_4:
        /*001c*/ 	.word	index@(matmul_kernel)
        /*0020*/ 	.word	0x00000000
.L_5:


//--------------------- .nv.compat                --------------------------
	.section	.nv.compat,"",@"SHT_CUDA_COMPAT_INFO"
	.align	4
        /*0000*/ 	.byte	0x02, 0x09, 0x01, 0x00, 0x02, 0x02, 0x04, 0x00, 0x02, 0x05, 0x05, 0x00, 0x03, 0x07, 0x01, 0x01
        /*0010*/ 	.byte	0x02, 0x03, 0x00, 0x00, 0x02, 0x06, 0x01, 0x00, 0x04, 0x0b, 0x08, 0x00, 0x00, 0x00, 0x00, 0x00
        /*0020*/ 	.byte	0x00, 0x00, 0x00, 0x00


//--------------------- .nv.info.matmul_kernel    --------------------------
	.section	.nv.info.matmul_kernel,"",@"SHT_CUDA_INFO"
	.sectionflags	@""
	.align	4


	//----- nvinfo : EIATTR_CUDA_API_VERSION
	.align		4
        /*0000*/ 	.byte	0x04, 0x37
        /*0002*/ 	.short	(.L_7 - .L_6)
.L_6:
        /*0004*/ 	.word	0x00000082


	//----- nvinfo : EIATTR_KPARAM_INFO
	.align		4
.L_7:
        /*0008*/ 	.byte	0x04, 0x17
        /*000a*/ 	.short	(.L_9 - .L_8)
.L_8:
        /*000c*/ 	.word	0x00000000
        /*0010*/ 	.short	0x000d
        /*0012*/ 	.short	0x0048
        /*0014*/ 	.byte	0x00, 0xf4, 0x21, 0x00


	//----- nvinfo : EIATTR_KPARAM_INFO
	.align		4
.L_9:
        /*0018*/ 	.byte	0x04, 0x17
        /*001a*/ 	.short	(.L_11 - .L_10)
.L_10:
        /*001c*/ 	.word	0x00000000
        /*0020*/ 	.short	0x000c
        /*0022*/ 	.short	0x0040
        /*0024*/ 	.byte	0x00, 0xf4, 0x21, 0x00


	//----- nvinfo : EIATTR_KPARAM_INFO
	.align		4
.L_11:
        /*0028*/ 	.byte	0x04, 0x17
        /*002a*/ 	.short	(.L_13 - .L_12)
.L_12:
        /*002c*/ 	.word	0x00000000
        /*0030*/ 	.short	0x000b
        /*0032*/ 	.short	0x0038
        /*0034*/ 	.byte	0x00, 0xf0, 0x11, 0x00


	//----- nvinfo : EIATTR_KPARAM_INFO
	.align		4
.L_13:
        /*0038*/ 	.byte	0x04, 0x17
        /*003a*/ 	.short	(.L_15 - .L_14)
.L_14:
        /*003c*/ 	.word	0x00000000
        /*0040*/ 	.short	0x000a
        /*0042*/ 	.short	0x0034
        /*0044*/ 	.byte	0x00, 0xf0, 0x11, 0x00


	//----- nvinfo : EIATTR_KPARAM_INFO
	.align		4
.L_15:
        /*0048*/ 	.byte	0x04, 0x17
        /*004a*/ 	.short	(.L_17 - .L_16)
.L_16:
        /*004c*/ 	.word	0x00000000
        /*0050*/ 	.short	0x0009
        /*0052*/ 	.short	0x0030
        /*0054*/ 	.byte	0x00, 0xf0, 0x11, 0x00


	//----- nvinfo : EIATTR_KPARAM_INFO
	.align		4
.L_17:
        /*0058*/ 	.byte	0x04, 0x17
        /*005a*/ 	.short	(.L_19 - .L_18)
.L_18:
        /*005c*/ 	.word	0x00000000
        /*0060*/ 	.short	0x0008
        /*0062*/ 	.short	0x002c
        /*0064*/ 	.byte	0x00, 0xf0, 0x11, 0x00


	//----- nvinfo : EIATTR_KPARAM_INFO
	.align		4
.L_19:
        /*0068*/ 	.byte	0x04, 0x17
        /*006a*/ 	.short	(.L_21 - .L_20)
.L_20:
        /*006c*/ 	.word	0x00000000
        /*0070*/ 	.short	0x0007
        /*0072*/ 	.short	0x0028
        /*0074*/ 	.byte	0x00, 0xf0, 0x11, 0x00


	//----- nvinfo : EIATTR_KPARAM_INFO
	.align		4
.L_21:
        /*0078*/ 	.byte	0x04, 0x17
        /*007a*/ 	.short	(.L_23 - .L_22)
.L_22:
        /*007c*/ 	.word	0x00000000
        /*0080*/ 	.short	0x0006
        /*0082*/ 	.short	0x0024
        /*0084*/ 	.byte	0x00, 0xf0, 0x11, 0x00


	//----- nvinfo : EIATTR_KPARAM_INFO
	.align		4
.L_23:
        /*0088*/ 	.byte	0x04, 0x17
        /*008a*/ 	.short	(.L_25 - .L_24)
.L_24:
        /*008c*/ 	.word	0x00000000
        /*0090*/ 	.short	0x0005
        /*0092*/ 	.short	0x0020
        /*0094*/ 	.byte	0x00, 0xf0, 0x11, 0x00


	//----- nvinfo : EIATTR_KPARAM_INFO
	.align		4
.L_25:
        /*0098*/ 	.byte	0x04, 0x17
        /*009a*/ 	.short	(.L_27 - .L_26)
.L_26:
        /*009c*/ 	.word	0x00000000
        /*00a0*/ 	.short	0x0004
        /*00a2*/ 	.short	0x001c
        /*00a4*/ 	.byte	0x00, 0xf0, 0x11, 0x00


	//----- nvinfo : EIATTR_KPARAM_INFO
	.align		4
.L_27:
        /*00a8*/ 	.byte	0x04, 0x17
        /*00aa*/ 	.short	(.L_29 - .L_28)
.L_28:
        /*00ac*/ 	.word	0x00000000
        /*00b0*/ 	.short	0x0003
        /*00b2*/ 	.short	0x0018
        /*00b4*/ 	.byte	0x00, 0xf0, 0x11, 0x00


	//----- nvinfo : EIATTR_KPARAM_INFO
	.align		4
.L_29:
        /*00b8*/ 	.byte	0x04, 0x17
        /*00ba*/ 	.short	(.L_31 - .L_30)
.L_30:
        /*00bc*/ 	.word	0x00000000
        /*00c0*/ 	.short	0x0002
        /*00c2*/ 	.short	0x0010
        /*00c4*/ 	.byte	0x00, 0xf4, 0x21, 0x00


	//----- nvinfo : EIATTR_KPARAM_INFO
	.align		4
.L_31:
        /*00c8*/ 	.byte	0x04, 0x17
        /*00ca*/ 	.short	(.L_33 - .L_32)
.L_32:
        /*00cc*/ 	.word	0x00000000
        /*00d0*/ 	.short	0x0001
        /*00d2*/ 	.short	0x0008
        /*00d4*/ 	.byte	0x00, 0xf4, 0x21, 0x00


	//----- nvinfo : EIATTR_KPARAM_INFO
	.align		4
.L_33:
        /*00d8*/ 	.byte	0x04, 0x17
        /*00da*/ 	.short	(.L_35 - .L_34)
.L_34:
        /*00dc*/ 	.word	0x00000000
        /*00e0*/ 	.short	0x0000
        /*00e2*/ 	.short	0x0000
        /*00e4*/ 	.byte	0x00, 0xf4, 0x21, 0x00


	//----- nvinfo : EIATTR_EXPLICIT_CLUSTER
	.align		4
.L_35:
        /*00e8*/ 	.byte	0x01, 0x3e
	.zero		2


	//----- nvinfo : EIATTR_CTA_PER_CLUSTER
	.align		4
        /*00ec*/ 	.byte	0x04, 0x3d
        /*00ee*/ 	.short	(.L_37 - .L_36)
.L_36:
        /*00f0*/ 	.word	0x00000004
        /*00f4*/ 	.word	0x00000001
        /*00f8*/ 	.word	0x00000001


	//----- nvinfo : EIATTR_SPARSE_MMA_MASK
	.align		4
.L_37:
        /*00fc*/ 	.byte	0x03, 0x50
        /*00fe*/ 	.short	0x0000


	//----- nvinfo : EIATTR_MAXREG_COUNT
	.align		4
        /*0100*/ 	.byte	0x03, 0x1b
        /*0102*/ 	.short	0x00ff


	//----- nvinfo : EIATTR_NUM_BARRIERS
	.align		4
        /*0104*/ 	.byte	0x02, 0x4c
        /*0106*/ 	.byte	0x01
	.zero		1


	//----- nvinfo : EIATTR_MERCURY_ISA_VERSION
	.align		4
        /*0108*/ 	.byte	0x03, 0x5f
        /*010a*/ 	.short	0x0101


	//----- nvinfo : EIATTR_EXIT_INSTR_OFFSETS
	.align		4
        /*010c*/ 	.byte	0x04, 0x1c
        /*010e*/ 	.short	(.L_39 - .L_38)


	//   ....[0]....
.L_38:
        /*0110*/ 	.word	0x000058f0


	//   ....[1]....
        /*0114*/ 	.word	0x00005910


	//----- nvinfo : EIATTR_REQNTID
	.align		4
.L_39:
        /*0118*/ 	.byte	0x04, 0x10
        /*011a*/ 	.short	(.L_41 - .L_40)
.L_40:
        /*011c*/ 	.word	0x00000080
        /*0120*/ 	.word	0x00000001
        /*0124*/ 	.word	0x00000001


	//----- nvinfo : EIATTR_CBANK_PARAM_SIZE
	.align		4
.L_41:
        /*0128*/ 	.byte	0x03, 0x19
        /*012a*/ 	.short	0x0050


	//----- nvinfo : EIATTR_PARAM_CBANK
	.align		4
        /*012c*/ 	.byte	0x04, 0x0a
        /*012e*/ 	.short	(.L_43 - .L_42)
	.align		4
.L_42:
        /*0130*/ 	.word	index@(.nv.constant0.matmul_kernel)
        /*0134*/ 	.short	0x0210
        /*0136*/ 	.short	0x0050


	//----- nvinfo : EIATTR_SW_WAR
	.align		4
.L_43:
        /*0138*/ 	.byte	0x04, 0x36
        /*013a*/ 	.short	(.L_45 - .L_44)
.L_44:
        /*013c*/ 	.word	0x00000008
.L_45:


//--------------------- .nv.callgraph             --------------------------
	.section	.nv.callgraph,"",@"SHT_CUDA_CALLGRAPH"
	.align	4
	.sectionentsize	8
	.align		4
        /*0000*/ 	.word	0x00000000
	.align		4
        /*0004*/ 	.word	0xffffffff
	.align		4
        /*0008*/ 	.word	0x00000000
	.align		4
        /*000c*/ 	.word	0xfffffffe
	.align		4
        /*0010*/ 	.word	0x00000000
	.align		4
        /*0014*/ 	.word	0xfffffffd
	.align		4
        /*0018*/ 	.word	0x00000000
	.align		4
        /*001c*/ 	.word	0xfffffffc


//--------------------- .text.matmul_kernel       --------------------------
	.section	.text.matmul_kernel,"ax",@progbits
	.align	128
        .global         matmul_kernel
        .type           matmul_kernel,@function
        .size           matmul_kernel,(.L_x_3 - matmul_kernel)
        .other          matmul_kernel,@"STO_CUDA_ENTRY STV_DEFAULT"
matmul_kernel:
.text.matmul_kernel:
[----:B------:R-:W-:Y:S08]  /*0000*/  LDC R1, c[0x0][0x28] ;  /* 0x00000a00ff017b82 */ /* 0x000ff00000000800 */
[----:B------:R-:W0:Y:S01]  /*0010*/  LDC.64 R10, c[0x0][0x228] ;  /* 0x00008a00ff0a7b82 */ /* 0x000e220000000a00 */
[----:B------:R-:W-:Y:S01]  /*0020*/  ULDC UR7, c[0x0][0x230] ;  /* 0x00008c0000077ab9 */ /* 0x000fe20000000800 */
[----:B------:R-:W-:Y:S01]  /*0030*/  UMOV UR6, 0x400 ;  /* 0x0000040000067882 */ /* 0x000fe20000000000 */
[----:B------:R-:W-:Y:S01]  /*0040*/  UIADD3 UR7, UR7, 0x1f, URZ ;  /* 0x0000001f07077890 */ /* 0x000fe2000fffe03f */
[----:B------:R-:W-:Y:S01]  /*0050*/  CS2R R56, SRZ ;  /* 0x0000000000387805 */ /* 0x000fe2000001ff00 */
[----:B------:R-:W-:Y:S01]  /*0060*/  ULDC.64 UR12, c[0x0][0x208] ;  /* 0x00008200000c7ab9 */ /* 0x000fe20000000a00 */
[----:B------:R-:W-:Y:S01]  /*0070*/  CS2R R58, SRZ ;  /* 0x00000000003a7805 */ /* 0x000fe2000001ff00 */
[----:B------:R-:W-:Y:S01]  /*0080*/  UISETP.GE.AND UP0, UPT, UR7, 0x20, UPT ;  /* 0x000000200700788c */ /* 0x000fe2000bf06270 */
[----:B------:R-:W1:Y:S01]  /*0090*/  S2UR UR4, SR_CTAID.X ;  /* 0x00000000000479c3 */ /* 0x000e620000002500 */
[----:B------:R-:W-:-:S02]  /*00a0*/  CS2R R60, SRZ ;  /* 0x00000000003c7805 */ /* 0x000fc4000001ff00 */
[----:B------:R-:W-:Y:S02]  /*00b0*/  CS2R R62, SRZ ;  /* 0x00000000003e7805 */ /* 0x000fe4000001ff00 */
[----:B------:R-:W-:Y:S02]  /*00c0*/  CS2R R64, SRZ ;  /* 0x0000000000407805 */ /* 0x000fe4000001ff00 */
[----:B------:R-:W-:Y:S02]  /*00d0*/  CS2R R66, SRZ ;  /* 0x0000000000427805 */ /* 0x000fe4000001ff00 */
[----:B------:R-:W-:Y:S02]  /*00e0*/  CS2R R68, SRZ ;  /* 0x0000000000447805 */ /* 0x000fe4000001ff00 */
[----:B------:R-:W-:Y:S02]  /*00f0*/  CS2R R70, SRZ ;  /* 0x0000000000467805 */ /* 0x000fe4000001ff00 */
[----:B------:R-:W-:Y:S01]  /*0100*/  CS2R R72, SRZ ;  /* 0x0000000000487805 */ /* 0x000fe2000001ff00 */
[----:B------:R-:W2:Y:S01]  /*0110*/  S2UR UR8, SR_CgaCtaId ;  /* 0x00000000000879c3 */ /* 0x000ea20000008800 */
[----:B------:R-:W-:-:S02]  /*0120*/  CS2R R74, SRZ ;  /* 0x00000000004a7805 */ /* 0x000fc4000001ff00 */
[----:B------:R-:W-:Y:S02]  /*0130*/  CS2R R76, SRZ ;  /* 0x00000000004c7805 */ /* 0x000fe4000001ff00 */
[----:B------:R-:W-:Y:S02]  /*0140*/  CS2R R78, SRZ ;  /* 0x00000000004e7805 */ /* 0x000fe4000001ff00 */
[----:B------:R-:W-:Y:S02]  /*0150*/  CS2R R80, SRZ ;  /* 0x0000000000507805 */ /* 0x000fe4000001ff00 */
[----:B------:R-:W-:Y:S02]  /*0160*/  CS2R R82, SRZ ;  /* 0x0000000000527805 */ /* 0x000fe4000001ff00 */
[----:B------:R-:W-:Y:S02]  /*0170*/  CS2R R84, SRZ ;  /* 0x0000000000547805 */ /* 0x000fe4000001ff00 */
[----:B------:R-:W-:Y:S01]  /*0180*/  CS2R R86, SRZ ;  /* 0x0000000000567805 */ /* 0x000fe2000001ff00 */
[----:B0-----:R-:W-:Y:S01]  /*0190*/  VIADD R0, R11, 0x3f ;  /* 0x0000003f0b007836 */ /* 0x001fe20000000000 */
[----:B------:R-:W-:-:S02]  /*01a0*/  CS2R R24, SRZ ;  /* 0x0000000000187805 */ /* 0x000fc4000001ff00 */
[----:B------:R-:W-:Y:S02]  /*01b0*/  CS2R R26, SRZ ;  /* 0x00000000001a7805 */ /* 0x000fe4000001ff00 */
[----:B------:R-:W-:Y:S02]  /*01c0*/  CS2R R28, SRZ ;  /* 0x00000000001c7805 */ /* 0x000fe4000001ff00 */
[----:B------:R-:W-:Y:S02]  /*01d0*/  CS2R R30, SRZ ;  /* 0x00000000001e7805 */ /* 0x000fe4000001ff00 */
[----:B------:R-:W-:Y:S02]  /*01e0*/  SHF.R.S32.HI R3, RZ, 0x1f, R0 ;  /* 0x0000001fff037819 */ /* 0x000fe40000011400 */
[----:B------:R-:W-:Y:S02]  /*01f0*/  CS2R R32, SRZ ;  /* 0x0000000000207805 */ /* 0x000fe4000001ff00 */
[----:B------:R-:W-:-:S02]  /*0200*/  CS2R R34, SRZ ;  /* 0x0000000000227805 */ /* 0x000fc4000001ff00 */
[----:B-1----:R-:W-:Y:S01]  /*0210*/  I2FP.F32.U32 R5, UR4 ;  /* 0x0000000400057c45 */ /* 0x002fe20008201000 */
[----:B------:R-:W-:Y:S01]  /*0220*/  ULDC UR4, c[0x0][0x150] ;  /* 0x0000540000047ab9 */ /* 0x000fe20000000800 */
[----:B------:R-:W-:Y:S02]  /*0230*/  LEA.HI R3, R3, R0, RZ, 0x6 ;  /* 0x0000000003037211 */ /* 0x000fe400078f30ff */
[----:B------:R-:W-:Y:S02]  /*0240*/  CS2R R36, SRZ ;  /* 0x0000000000247805 */ /* 0x000fe4000001ff00 */
[----:B------:R-:W-:Y:S01]  /*0250*/  CS2R R38, SRZ ;  /* 0x0000000000267805 */ /* 0x000fe2000001ff00 */
[----:B------:R-:W-:Y:S01]  /*0260*/  FMUL R5, R5, UR4 ;  /* 0x0000000405057c20 */ /* 0x000fe20008400000 */
[----:B------:R-:W-:Y:S02]  /*0270*/  SHF.R.S32.HI R3, RZ, 0x6, R3 ;  /* 0x00000006ff037819 */ /* 0x000fe40000011403 */
[----:B------:R-:W-:Y:S01]  /*0280*/  CS2R R40, SRZ ;  /* 0x0000000000287805 */ /* 0x000fe2000001ff00 */
[----:B--2---:R-:W-:Y:S01]  /*0290*/  USHF.L.U32 UR5, UR8, 0x7, URZ ;  /* 0x0000000708057899 */ /* 0x004fe2000800063f */
[----:B------:R-:W-:Y:S01]  /*02a0*/  CS2R R42, SRZ ;  /* 0x00000000002a7805 */ /* 0x000fe2000001ff00 */
[----:B------:R-:W-:Y:S01]  /*02b0*/  ULEA UR6, UR8, UR6, 0x18 ;  /* 0x0000000608067291 */ /* 0x000fe2000f8ec03f */
[----:B------:R-:W-:Y:S01]  /*02c0*/  IMAD.SHL.U32 R4, R3, 0x8, RZ ;  /* 0x0000000803047824 */ /* 0x000fe200078e00ff */
[----:B------:R-:W0:Y:S01]  /*02d0*/  F2I.U32.TRUNC.NTZ R5, R5 ;  /* 0x0000000500057305 */ /* 0x000e22000020f000 */
[----:B------:R-:W-:Y:S01]  /*02e0*/  ULOP3.LUT UR5, UR5, 0x180, URZ, 0xc0, !UPT ;  /* 0x0000018005057892 */ /* 0x000fe2000f8ec03f */
[----:B------:R-:W-:-:S02]  /*02f0*/  CS2R R44, SRZ ;  /* 0x00000000002c7805 */ /* 0x000fc4000001ff00 */
[----:B------:R-:W-:Y:S02]  /*0300*/  CS2R R46, SRZ ;  /* 0x00000000002e7805 */ /* 0x000fe4000001ff00 */
[----:B------:R-:W-:Y:S02]  /*0310*/  IABS R7, R4 ;  /* 0x0000000400077213 */ /* 0x000fe40000000000 */
[----:B------:R-:W-:Y:S02]  /*0320*/  CS2R R48, SRZ ;  /* 0x0000000000307805 */ /* 0x000fe4000001ff00 */
[----:B------:R-:W-:Y:S02]  /*0330*/  CS2R R50, SRZ ;  /* 0x0000000000327805 */ /* 0x000fe4000001ff00 */
[----:B------:R-:W-:Y:S01]  /*0340*/  CS2R R52, SRZ ;  /* 0x0000000000347805 */ /* 0x000fe2000001ff00 */
[----:B------:R-:W1:Y:S01]  /*0350*/  I2F.RP R0, R7 ;  /* 0x0000000700007306 */ /* 0x000e620000209400 */
[----:B------:R-:W-:-:S02]  /*0360*/  CS2R R54, SRZ ;  /* 0x0000000000367805 */ /* 0x000fc4000001ff00 */
[----:B0-----:R-:W-:-:S05]  /*0370*/  IABS R13, R5 ;  /* 0x00000005000d7213 */ /* 0x001fca0000000000 */
[----:B-1----:R-:W0:Y:S02]  /*0380*/  MUFU.RCP R0, R0 ;  /* 0x0000000000007308 */ /* 0x002e240000001000 */
[----:B0-----:R-:W-:Y:S01]  /*0390*/  VIADD R2, R0, 0xffffffe ;  /* 0x0ffffffe00027836 */ /* 0x001fe20000000000 */
[----:B------:R-:W-:-:S05]  /*03a0*/  IABS R0, R4 ;  /* 0x0000000400007213 */ /* 0x000fca0000000000 */
[----:B------:R0:W1:Y:S01]  /*03b0*/  F2I.FTZ.U32.TRUNC.NTZ R3, R2 ;  /* 0x0000000200037305 */ /* 0x000062000021f000 */
[----:B------:R-:W-:Y:S02]  /*03c0*/  IMAD.MOV R0, RZ, RZ, -R0 ;  /* 0x000000ffff007224 */ /* 0x000fe400078e0a00 */
[----:B0-----:R-:W-:Y:S02]  /*03d0*/  IMAD.MOV.U32 R2, RZ, RZ, RZ ;  /* 0x000000ffff027224 */ /* 0x001fe400078e00ff */
[----:B-1----:R-:W-:-:S04]  /*03e0*/  IMAD.MOV R6, RZ, RZ, -R3 ;  /* 0x000000ffff067224 */ /* 0x002fc800078e0a03 */
[----:B------:R-:W-:-:S04]  /*03f0*/  IMAD R9, R6, R7, RZ ;  /* 0x0000000706097224 */ /* 0x000fc800078e02ff */
[----:B------:R-:W-:-:S06]  /*0400*/  IMAD.HI.U32 R2, R3, R9, R2 ;  /* 0x0000000903027227 */ /* 0x000fcc00078e0002 */
[----:B------:R-:W-:-:S04]  /*0410*/  IMAD.HI.U32 R2, R2, R13, RZ ;  /* 0x0000000d02027227 */ /* 0x000fc800078e00ff */
[----:B------:R-:W-:-:S05]  /*0420*/  IMAD R0, R2, R0, R13 ;  /* 0x0000000002007224 */ /* 0x000fca00078e020d */
[----:B------:R-:W-:-:S13]  /*0430*/  ISETP.GT.U32.AND P1, PT, R7, R0, PT ;  /* 0x000000000700720c */ /* 0x000fda0003f24070 */
[----:B------:R-:W-:Y:S02]  /*0440*/  @!P1 IMAD.IADD R0, R0, 0x1, -R7 ;  /* 0x0000000100009824 */ /* 0x000fe400078e0a07 */
[----:B------:R-:W-:Y:S01]  /*0450*/  @!P1 VIADD R2, R2, 0x1 ;  /* 0x0000000102029836 */ /* 0x000fe20000000000 */
[----:B------:R-:W-:Y:S02]  /*0460*/  ISETP.NE.AND P1, PT, R4, RZ, PT ;  /* 0x000000ff0400720c */ /* 0x000fe40003f25270 */
[----:B------:R-:W-:Y:S02]  /*0470*/  ISETP.GE.U32.AND P0, PT, R0, R7, PT ;  /* 0x000000070000720c */ /* 0x000fe40003f06070 */
[----:B------:R-:W-:-:S04]  /*0480*/  LOP3.LUT R0, R5, R4, RZ, 0x3c, !PT ;  /* 0x0000000405007212 */ /* 0x000fc800078e3cff */
[----:B------:R-:W-:Y:S01]  /*0490*/  ISETP.GE.AND P2, PT, R0, RZ, PT ;  /* 0x000000ff0000720c */ /* 0x000fe20003f46270 */
[----:B------:R-:W-:-:S05]  /*04a0*/  VIADD R0, R10, 0x1ff ;  /* 0x000001ff0a007836 */ /* 0x000fca0000000000 */
[----:B------:R-:W-:Y:S01]  /*04b0*/  SHF.R.S32.HI R3, RZ, 0x1f, R0 ;  /* 0x0000001fff037819 */ /* 0x000fe20000011400 */
[----:B------:R-:W-:-:S03]  /*04c0*/  @P0 VIADD R2, R2, 0x1 ;  /* 0x0000000102020836 */ /* 0x000fc60000000000 */
[----:B------:R-:W-:-:S03]  /*04d0*/  LEA.HI R3, R3, R0, RZ, 0x9 ;  /* 0x0000000003037211 */ /* 0x000fc600078f48ff */
[----:B------:R-:W-:Y:S01]  /*04e0*/  @!P2 IMAD.MOV R2, RZ, RZ, -R2 ;  /* 0x000000ffff02a224 */ /* 0x000fe200078e0a02 */
[----:B------:R-:W-:-:S05]  /*04f0*/  @!P1 LOP3.LUT R2, RZ, R4, RZ, 0x33, !PT ;  /* 0x00000004ff029212 */ /* 0x000fca00078e33ff */
[----:B------:R-:W-:Y:S02]  /*0500*/  IMAD.SHL.U32 R6, R2, 0x8, RZ ;  /* 0x0000000802067824 */ /* 0x000fe400078e00ff */
[----:B------:R-:W-:-:S03]  /*0510*/  IMAD.MOV R2, RZ, RZ, -R2 ;  /* 0x000000ffff027224 */ /* 0x000fc600078e0a02 */
[----:B------:R-:W-:Y:S01]  /*0520*/  LEA.HI.SX32 R3, R3, -R6, 0x17 ;  /* 0x8000000603037211 */ /* 0x000fe200078fbaff */
[----:B------:R-:W-:-:S03]  /*0530*/  IMAD R4, R4, R2, R5 ;  /* 0x0000000204047224 */ /* 0x000fc600078e0205 */
[----:B------:R-:W-:Y:S02]  /*0540*/  VIMNMX R13, R3, 0x8, PT ;  /* 0x00000008030d7848 */ /* 0x000fe40003fe0100 */
[----:B------:R-:W-:Y:S02]  /*0550*/  IABS R9, R4 ;  /* 0x0000000400097213 */ /* 0x000fe40000000000 */
[----:B------:R-:W-:-:S04]  /*0560*/  IABS R7, R13 ;  /* 0x0000000d00077213 */ /* 0x000fc80000000000 */
[----:B------:R-:W0:Y:S08]  /*0570*/  I2F.RP R0, R7 ;  /* 0x0000000700007306 */ /* 0x000e300000209400 */
[----:B0-----:R-:W0:Y:S02]  /*0580*/  MUFU.RCP R0, R0 ;  /* 0x0000000000007308 */ /* 0x001e240000001000 */
[----:B0-----:R-:W-:-:S06]  /*0590*/  VIADD R3, R0, 0xffffffe ;  /* 0x0ffffffe00037836 */ /* 0x001fcc0000000000 */
[----:B------:R-:W0:Y:S02]  /*05a0*/  F2I.FTZ.U32.TRUNC.NTZ R3, R3 ;  /* 0x0000000300037305 */ /* 0x000e24000021f000 */
[----:B0-----:R-:W-:-:S04]  /*05b0*/  IMAD.MOV R8, RZ, RZ, -R3 ;  /* 0x000000ffff087224 */ /* 0x001fc800078e0a03 */
[----:B------:R-:W-:Y:S01]  /*05c0*/  IMAD.MOV.U32 R2, RZ, RZ, R8 ;  /* 0x000000ffff027224 */ /* 0x000fe200078e0008 */
[----:B------:R-:W-:-:S03]  /*05d0*/  IABS R8, R13 ;  /* 0x0000000d00087213 */ /* 0x000fc60000000000 */
[----:B------:R-:W-:Y:S02]  /*05e0*/  IMAD R5, R2, R7, RZ ;  /* 0x0000000702057224 */ /* 0x000fe400078e02ff */
[----:B------:R-:W-:Y:S02]  /*05f0*/  IMAD.MOV.U32 R2, RZ, RZ, RZ ;  /* 0x000000ffff027224 */ /* 0x000fe400078e00ff */
[----:B------:R-:W-:Y:S02]  /*0600*/  IMAD.MOV R0, RZ, RZ, -R8 ;  /* 0x000000ffff007224 */ /* 0x000fe400078e0a08 */
        /* <DEDUP_REMOVED lines=9> */
[----:B------:R-:W-:-:S07]  /*06a0*/  ISETP.GE.AND P2, PT, R0, RZ, PT ;  /* 0x000000ff0000720c */ /* 0x000fce0003f46270 */
[----:B------:R-:W-:Y:S01]  /*06b0*/  @P0 VIADD R2, R2, 0x1 ;  /* 0x0000000102020836 */ /* 0x000fe20000000000 */
[----:B------:R-:W-:-:S05]  /*06c0*/  PLOP3.LUT P0, PT, PT, PT, UP0, 0x80, 0x0 ;  /* 0x000000000000781c */ /* 0x000fca0003f0f008 */
[----:B------:R-:W-:Y:S01]  /*06d0*/  @!P2 IMAD.MOV R2, RZ, RZ, -R2 ;  /* 0x000000ffff02a224 */ /* 0x000fe200078e0a02 */
[----:B------:R-:W-:-:S05]  /*06e0*/  @!P1 LOP3.LUT R2, RZ, R13, RZ, 0x33, !PT ;  /* 0x0000000dff029212 */ /* 0x000fca00078e33ff */
[----:B------:R-:W-:Y:S02]  /*06f0*/  IMAD.MOV R0, RZ, RZ, -R2 ;  /* 0x000000ffff007224 */ /* 0x000fe400078e0a02 */
[----:B------:R-:W-:Y:S02]  /*0700*/  IMAD.SHL.U32 R15, R2, 0x40, RZ ;  /* 0x00000040020f7824 */ /* 0x000fe400078e00ff */
[----:B------:R-:W-:-:S04]  /*0710*/  IMAD R0, R13, R0, R4 ;  /* 0x000000000d007224 */ /* 0x000fc800078e0204 */
[----:B------:R-:W-:-:S05]  /*0720*/  IMAD.IADD R0, R6, 0x1, R0 ;  /* 0x0000000106007824 */ /* 0x000fca00078e0200 */
[----:B------:R-:W-:Y:S02]  /*0730*/  R2UR UR4, R0 ;  /* 0x00000000000472ca */ /* 0x000fe400000e0000 */
[----:B------:R-:W0:Y:S11]  /*0740*/  S2R R0, SR_TID.X ;  /* 0x0000000000007919 */ /* 0x000e360000002100 */
[----:B------:R-:W-:Y:S01]  /*0750*/  ULEA UR4, UR4, UR5, 0x9 ;  /* 0x0000000504047291 */ /* 0x000fe2000f8e483f */
[----:B0-----:R-:W-:-:S05]  /*0760*/  LOP3.LUT R17, R0, 0x7f, RZ, 0xc0, !PT ;  /* 0x0000007f00117812 */ /* 0x001fca00078ec0ff */
[----:B------:R-:W-:Y:S01]  /*0770*/  VIADD R13, R17, UR4 ;  /* 0x00000004110d7c36 */ /* 0x000fe20008000000 */
[----:B------:R-:W-:Y:S06]  /*0780*/  @!P0 BRA `(.L_x_0) ;  /* 0x00000030001c8947 */ /* 0x000fec0003800000 */
[----:B------:R-:W-:Y:S01]  /*0790*/  IABS R20, R10 ;  /* 0x0000000a00147213 */ /* 0x000fe20000000000 */
[----:B------:R-:W-:Y:S01]  /*07a0*/  ULDC UR5, c[0x0][0x240] ;  /* 0x0000900000057ab9 */ /* 0x000fe20000000800 */
[----:B------:R-:W-:Y:S01]  /*07b0*/  IABS R27, R11 ;  /* 0x0000000b001b7213 */ /* 0x000fe20000000000 */
[----:B------:R-:W-:Y:S01]  /*07c0*/  ULDC.64 UR20, c[0x0][0x218] ;  /* 0x0000860000147ab9 */ /* 0x000fe20000000a00 */
[----:B------:R-:W0:Y:S01]  /*07d0*/  I2F.RP R7, R20 ;  /* 0x0000001400077306 */ /* 0x000e220000209400 */
[----:B------:R-:W-:Y:S01]  /*07e0*/  IABS R2, R13 ;  /* 0x0000000d00027213 */ /* 0x000fe20000000000 */
[----:B------:R-:W-:Y:S01]  /*07f0*/  USHF.R.S32.HI UR4, URZ, 0x1f, UR7 ;  /* 0x0000001f3f047899 */ /* 0x000fe20008011407 */
[----:B------:R-:W-:Y:S01]  /*0800*/  LEA.HI R19, R0, R15, RZ, 0x1b ;  /* 0x0000000f00137211 */ /* 0x000fe200078fd8ff */
[----:B------:R-:W-:Y:S01]  /*0810*/  ULDC UR8, c[0x0][0x234] ;  /* 0x00008d0000087ab9 */ /* 0x000fe20000000800 */
[----:B------:R-:W-:Y:S01]  /*0820*/  ISETP.GE.AND P5, PT, R13, RZ, PT ;  /* 0x000000ff0d00720c */ /* 0x000fe20003fa6270 */
[----:B------:R-:W-:Y:S01]  /*0830*/  USHF.R.U32.HI UR10, URZ, 0x4, UR6 ;  /* 0x000000043f0a7899 */ /* 0x000fe20008011606 */
[----:B------:R-:W-:Y:S01]  /*0840*/  ISETP.NE.AND P6, PT, R10, RZ, PT ;  /* 0x000000ff0a00720c */ /* 0x000fe20003fc5270 */
[----:B------:R-:W1:Y:S01]  /*0850*/  I2F.RP R6, R27 ;  /* 0x0000001b00067306 */ /* 0x000e620000209400 */
[----:B------:R-:W-:Y:S01]  /*0860*/  ULDC UR16, c[0x0][0x23c] ;  /* 0x00008f0000107ab9 */ /* 0x000fe20000000800 */
[----:B------:R-:W-:Y:S01]  /*0870*/  ULEA.HI UR7, UR4, UR7, URZ, 0x5 ;  /* 0x0000000704077291 */ /* 0x000fe2000f8f283f */
[----:B------:R-:W-:Y:S01]  /*0880*/  CS2R R56, SRZ ;  /* 0x0000000000387805 */ /* 0x000fe2000001ff00 */
[----:B------:R-:W-:Y:S01]  /*0890*/  USGXT.U32 UR4, UR10, 0xe ;  /* 0x0000000e0a04789a */ /* 0x000fe20008000000 */
[----:B------:R-:W-:Y:S01]  /*08a0*/  CS2R R58, SRZ ;  /* 0x00000000003a7805 */ /* 0x000fe2000001ff00 */
[----:B------:R-:W-:Y:S01]  /*08b0*/  ULDC.64 UR18, c[0x0][0x210] ;  /* 0x0000840000127ab9 */ /* 0x000fe20000000a00 */
[----:B------:R-:W-:Y:S01]  /*08c0*/  ULDC UR11, c[0x0][0x230] ;  /* 0x00008c00000b7ab9 */ /* 0x000fe20000000800 */
[----:B0-----:R-:W0:Y:S01]  /*08d0*/  MUFU.RCP R7, R7 ;  /* 0x0000000700077308 */ /* 0x001e220000001000 */
[----:B------:R-:W-:Y:S01]  /*08e0*/  USHF.L.U32 UR49, UR16, 0x5, URZ ;  /* 0x0000000510317899 */ /* 0x000fe2000800063f */
[----:B------:R-:W-:-:S02]  /*08f0*/  CS2R R60, SRZ ;  /* 0x00000000003c7805 */ /* 0x000fc4000001ff00 */
[----:B------:R-:W-:Y:S02]  /*0900*/  CS2R R62, SRZ ;  /* 0x00000000003e7805 */ /* 0x000fe4000001ff00 */
[----:B------:R-:W-:Y:S02]  /*0910*/  CS2R R64, SRZ ;  /* 0x0000000000407805 */ /* 0x000fe4000001ff00 */
[----:B------:R-:W-:Y:S02]  /*0920*/  CS2R R66, SRZ ;  /* 0x0000000000427805 */ /* 0x000fe4000001ff00 */
[----:B------:R-:W-:Y:S02]  /*0930*/  CS2R R68, SRZ ;  /* 0x0000000000447805 */ /* 0x000fe4000001ff00 */
[----:B------:R-:W-:Y:S01]  /*0940*/  CS2R R70, SRZ ;  /* 0x0000000000467805 */ /* 0x000fe2000001ff00 */
[----:B-1----:R-:W1:Y:S01]  /*0950*/  MUFU.RCP R6, R6 ;  /* 0x0000000600067308 */ /* 0x002e620000001000 */
[----:B------:R-:W-:-:S02]  /*0960*/  CS2R R72, SRZ ;  /* 0x0000000000487805 */ /* 0x000fc4000001ff00 */
[----:B------:R-:W-:Y:S02]  /*0970*/  CS2R R74, SRZ ;  /* 0x00000000004a7805 */ /* 0x000fe4000001ff00 */
[----:B------:R-:W-:Y:S02]  /*0980*/  CS2R R76, SRZ ;  /* 0x00000000004c7805 */ /* 0x000fe4000001ff00 */
[----:B------:R-:W-:Y:S02]  /*0990*/  CS2R R78, SRZ ;  /* 0x00000000004e7805 */ /* 0x000fe4000001ff00 */
[----:B------:R-:W-:Y:S02]  /*09a0*/  CS2R R80, SRZ ;  /* 0x0000000000507805 */ /* 0x000fe4000001ff00 */
[----:B------:R-:W-:Y:S02]  /*09b0*/  CS2R R82, SRZ ;  /* 0x0000000000527805 */ /* 0x000fe4000001ff00 */
[----:B------:R-:W-:-:S02]  /*09c0*/  CS2R R84, SRZ ;  /* 0x0000000000547805 */ /* 0x000fc4000001ff00 */
[----:B------:R-:W-:Y:S01]  /*09d0*/  CS2R R86, SRZ ;  /* 0x0000000000567805 */ /* 0x000fe2000001ff00 */
[----:B0-----:R-:W-:Y:S01]  /*09e0*/  VIADD R4, R7, 0xffffffe ;  /* 0x0ffffffe07047836 */ /* 0x001fe20000000000 */
[----:B------:R-:W-:Y:S02]  /*09f0*/  CS2R R38, SRZ ;  /* 0x0000000000267805 */ /* 0x000fe4000001ff00 */
[----:B------:R-:W-:Y:S02]  /*0a00*/  CS2R R40, SRZ ;  /* 0x0000000000287805 */ /* 0x000fe4000001ff00 */
[----:B------:R-:W-:Y:S01]  /*0a10*/  CS2R R42, SRZ ;  /* 0x00000000002a7805 */ /* 0x000fe2000001ff00 */
[----:B------:R0:W2:Y:S01]  /*0a20*/  F2I.FTZ.U32.TRUNC.NTZ R5, R4 ;  /* 0x0000000400057305 */ /* 0x0000a2000021f000 */
[----:B------:R-:W-:Y:S02]  /*0a30*/  CS2R R44, SRZ ;  /* 0x00000000002c7805 */ /* 0x000fe4000001ff00 */
[----:B------:R-:W-:-:S02]  /*0a40*/  CS2R R46, SRZ ;  /* 0x00000000002e7805 */ /* 0x000fc4000001ff00 */
[----:B------:R-:W-:Y:S01]  /*0a50*/  CS2R R48, SRZ ;  /* 0x0000000000307805 */ /* 0x000fe2000001ff00 */
[----:B-1----:R-:W-:Y:S01]  /*0a60*/  VIADD R3, R6, 0xffffffe ;  /* 0x0ffffffe06037836 */ /* 0x002fe20000000000 */
[----:B------:R-:W-:Y:S02]  /*0a70*/  CS2R R50, SRZ ;  /* 0x0000000000327805 */ /* 0x000fe4000001ff00 */
[----:B------:R-:W-:Y:S02]  /*0a80*/  CS2R R52, SRZ ;  /* 0x0000000000347805 */ /* 0x000fe4000001ff00 */
[----:B------:R-:W-:Y:S01]  /*0a90*/  CS2R R54, SRZ ;  /* 0x0000000000367805 */ /* 0x000fe2000001ff00 */
[----:B------:R-:W-:Y:S01]  /*0aa0*/  ULDC UR14, c[0x0][0x238] ;  /* 0x00008e00000e7ab9 */ /* 0x000fe20000000800 */
[----:B0-----:R-:W-:Y:S01]  /*0ab0*/  IMAD.MOV.U32 R4, RZ, RZ, RZ ;  /* 0x000000ffff047224 */ /* 0x001fe200078e00ff */
[----:B------:R-:W0:Y:S01]  /*0ac0*/  F2I.FTZ.U32.TRUNC.NTZ R3, R3 ;  /* 0x0000000300037305 */ /* 0x000e22000021f000 */
[----:B------:R-:W-:Y:S01]  /*0ad0*/  UMOV UR9, 0x3fffffef ;  /* 0x3fffffef00097882 */ /* 0x000fe20000000000 */
[----:B------:R-:W-:-:S02]  /*0ae0*/  USHF.L.U32 UR50, UR14, 0x5, URZ ;  /* 0x000000050e327899 */ /* 0x000fc4000800063f */
[----:B------:R-:W-:Y:S01]  /*0af0*/  UIMAD UR15, UR14, 0x1f, URZ ;  /* 0x0000001f0e0f78a4 */ /* 0x000fe2000f8e023f */
[--C-:B--2---:R-:W-:Y:S01]  /*0b00*/  IMAD.MOV R9, RZ, RZ, -R5.reuse ;  /* 0x000000ffff097224 */ /* 0x104fe200078e0a05 */
[----:B------:R-:W-:Y:S02]  /*0b10*/  UIMAD UR22, UR14, 0x1c, URZ ;  /* 0x0000001c0e1678a4 */ /* 0x000fe4000f8e023f */
[----:B------:R-:W-:Y:S01]  /*0b20*/  UIMAD UR23, UR14, 0x1b, URZ ;  /* 0x0000001b0e1778a4 */ /* 0x000fe2000f8e023f */
[----:B------:R-:W-:Y:S01]  /*0b30*/  IMAD R9, R9, R20, RZ ;  /* 0x0000001409097224 */ /* 0x000fe200078e02ff */
[----:B------:R-:W-:Y:S02]  /*0b40*/  UIMAD UR24, UR14, 0x1a, URZ ;  /* 0x0000001a0e1878a4 */ /* 0x000fe4000f8e023f */
[----:B------:R-:W-:Y:S01]  /*0b50*/  UIMAD UR25, UR14, 0x19, URZ ;  /* 0x000000190e1978a4 */ /* 0x000fe2000f8e023f */
[----:B------:R-:W-:Y:S01]  /*0b60*/  IMAD.HI.U32 R5, R5, R9, R4 ;  /* 0x0000000905057227 */ /* 0x000fe200078e0004 */
[----:B------:R-:W-:Y:S01]  /*0b70*/  SHF.R.U32.HI R4, RZ, 0x5, R0 ;  /* 0x00000005ff047819 */ /* 0x000fe20000011600 */
[----:B------:R-:W-:-:S02]  /*0b80*/  UIMAD UR26, UR14, 0x18, URZ ;  /* 0x000000180e1a78a4 */ /* 0x000fc4000f8e023f */
[----:B------:R-:W-:Y:S01]  /*0b90*/  IMAD.MOV.U32 R9, RZ, RZ, R2 ;  /* 0x000000ffff097224 */ /* 0x000fe200078e0002 */
[----:B------:R-:W-:Y:S01]  /*0ba0*/  SGXT.U32 R4, R4, 0x2 ;  /* 0x000000020404781a */ /* 0x000fe20000000000 */
[----:B------:R-:W-:Y:S01]  /*0bb0*/  VIADD R2, R19, 0x3c ;  /* 0x0000003c13027836 */ /* 0x000fe20000000000 */
[----:B------:R-:W-:Y:S01]  /*0bc0*/  UIMAD UR27, UR14, 0x17, URZ ;  /* 0x000000170e1b78a4 */ /* 0x000fe2000f8e023f */
[----:B------:R-:W-:Y:S01]  /*0bd0*/  IMAD.HI.U32 R5, R5, R9, RZ ;  /* 0x0000000905057227 */ /* 0x000fe200078e00ff */
[----:B------:R-:W-:Y:S01]  /*0be0*/  LOP3.LUT R28, R15, R4, RZ, 0xfc, !PT ;  /* 0x000000040f1c7212 */ /* 0x000fe200078efcff */
[----:B------:R-:W-:Y:S01]  /*0bf0*/  UIMAD UR28, UR14, 0x16, URZ ;  /* 0x000000160e1c78a4 */ /* 0x000fe2000f8e023f */
[----:B------:R-:W-:Y:S01]  /*0c00*/  ISETP.GE.AND P1, PT, R2, RZ, PT ;  /* 0x000000ff0200720c */ /* 0x000fe20003f26270 */
[----:B------:R-:W-:Y:S01]  /*0c10*/  IMAD.MOV R5, RZ, RZ, -R5 ;  /* 0x000000ffff057224 */ /* 0x000fe200078e0a05 */
[----:B------:R-:W-:Y:S01]  /*0c20*/  IABS R8, R2 ;  /* 0x0000000200087213 */ /* 0x000fe20000000000 */
[----:B0-----:R-:W-:Y:S01]  /*0c30*/  IMAD.MOV R6, RZ, RZ, -R3 ;  /* 0x000000ffff067224 */ /* 0x001fe200078e0a03 */
[----:B------:R-:W-:Y:S01]  /*0c40*/  LOP3.LUT R4, R28, 0x34, RZ, 0xfc, !PT ;  /* 0x000000341c047812 */ /* 0x000fe200078efcff */
[----:B------:R-:W-:Y:S01]  /*0c50*/  IMAD R9, R20, R5, R9 ;  /* 0x0000000514097224 */ /* 0x000fe200078e0209 */
[----:B------:R-:W-:Y:S01]  /*0c60*/  LOP3.LUT R5, R28, 0x30, RZ, 0xfc, !PT ;  /* 0x000000301c057812 */ /* 0x000fe200078efcff */
[----:B------:R-:W-:Y:S01]  /*0c70*/  IMAD R7, R6, R27, RZ ;  /* 0x0000001b06077224 */ /* 0x000fe200078e02ff */
[----:B------:R-:W-:Y:S01]  /*0c80*/  ISETP.GE.AND P4, PT, R4, RZ, PT ;  /* 0x000000ff0400720c */ /* 0x000fe20003f86270 */
[----:B------:R-:W-:Y:S01]  /*0c90*/  IMAD.MOV.U32 R2, RZ, RZ, RZ ;  /* 0x000000ffff027224 */ /* 0x000fe200078e00ff */
[----:B------:R-:W-:Y:S01]  /*0ca0*/  ISETP.GT.U32.AND P0, PT, R20, R9, PT ;  /* 0x000000091400720c */ /* 0x000fe20003f04070 */
[----:B------:R-:W-:Y:S01]  /*0cb0*/  UIMAD UR29, UR14, 0x15, URZ ;  /* 0x000000150e1d78a4 */ /* 0x000fe2000f8e023f */
[----:B------:R-:W-:Y:S01]  /*0cc0*/  IABS R14, R4 ;  /* 0x00000004000e7213 */ /* 0x000fe20000000000 */
[----:B------:R-:W-:Y:S01]  /*0cd0*/  IMAD.HI.U32 R2, R3, R7, R2 ;  /* 0x0000000703027227 */ /* 0x000fe200078e0002 */
[----:B------:R-:W-:Y:S01]  /*0ce0*/  LOP3.LUT R3, R28, 0x38, RZ, 0xfc, !PT ;  /* 0x000000381c037812 */ /* 0x000fe200078efcff */
[----:B------:R-:W-:Y:S01]  /*0cf0*/  UIMAD UR30, UR14, 0x14, URZ ;  /* 0x000000140e1e78a4 */ /* 0x000fe2000f8e023f */
[----:B------:R-:W-:Y:S01]  /*0d00*/  IABS R16, R5 ;  /* 0x0000000500107213 */ /* 0x000fe20000000000 */
[----:B------:R-:W-:Y:S01]  /*0d10*/  UIMAD UR31, UR14, 0x13, URZ ;  /* 0x000000130e1f78a4 */ /* 0x000fe2000f8e023f */
[----:B------:R-:W-:Y:S01]  /*0d20*/  IABS R12, R3 ;  /* 0x00000003000c7213 */ /* 0x000fe20000000000 */
[----:B------:R-:W-:Y:S01]  /*0d30*/  UIMAD UR32, UR14, 0x12, URZ ;  /* 0x000000120e2078a4 */ /* 0x000fe2000f8e023f */
[----:B------:R-:W-:Y:S01]  /*0d40*/  ISETP.GE.AND P3, PT, R3, RZ, PT ;  /* 0x000000ff0300720c */ /* 0x000fe20003f66270 */
[----:B------:R-:W-:Y:S01]  /*0d50*/  IMAD.HI.U32 R3, R2, R8, RZ ;  /* 0x0000000802037227 */ /* 0x000fe200078e00ff */
[----:B------:R-:W-:Y:S01]  /*0d60*/  ISETP.GE.AND P2, PT, R5, RZ, PT ;  /* 0x000000ff0500720c */ /* 0x000fe20003f46270 */
[----:B------:R-:W-:Y:S01]  /*0d70*/  UIMAD UR33, UR14, 0x11, URZ ;  /* 0x000000110e2178a4 */ /* 0x000fe2000f8e023f */
[C---:B------:R-:W-:Y:S01]  /*0d80*/  LOP3.LUT R29, R28.reuse, 0x2c, RZ, 0xfc, !PT ;  /* 0x0000002c1c1d7812 */ /* 0x040fe200078efcff */
[----:B------:R-:W-:Y:S01]  /*0d90*/  @!P0 IMAD.IADD R9, R9, 0x1, -R20 ;  /* 0x0000000109098824 */ /* 0x000fe200078e0a14 */
[----:B------:R-:W-:Y:S01]  /*0da0*/  LOP3.LUT R30, R28, 0x28, RZ, 0xfc, !PT ;  /* 0x000000281c1e7812 */ /* 0x000fe200078efcff */
[----:B------:R-:W-:Y:S01]  /*0db0*/  IMAD.HI.U32 R4, R2, R12, RZ ;  /* 0x0000000c02047227 */ /* 0x000fe200078e00ff */
[----:B------:R-:W-:Y:S01]  /*0dc0*/  IABS R18, R29 ;  /* 0x0000001d00127213 */ /* 0x000fe20000000000 */
[----:B------:R-:W-:Y:S01]  /*0dd0*/  USHF.L.U32 UR34, UR14, 0x4, URZ ;  /* 0x000000040e227899 */ /* 0x000fe2000800063f */
[----:B------:R-:W-:Y:S01]  /*0de0*/  ISETP.GT.U32.AND P0, PT, R20, R9, PT ;  /* 0x000000091400720c */ /* 0x000fe20003f04070 */
[----:B------:R-:W-:Y:S01]  /*0df0*/  IMAD.MOV R3, RZ, RZ, -R3 ;  /* 0x000000ffff037224 */ /* 0x000fe200078e0a03 */
[C---:B------:R-:W-:Y:S01]  /*0e00*/  LOP3.LUT R32, R28.reuse, 0x20, RZ, 0xfc, !PT ;  /* 0x000000201c207812 */ /* 0x040fe200078efcff */
[----:B------:R-:W-:Y:S01]  /*0e10*/  IMAD.MOV R4, RZ, RZ, -R4 ;  /* 0x000000ffff047224 */ /* 0x000fe200078e0a04 */
[C---:B------:R-:W-:Y:S01]  /*0e20*/  LOP3.LUT R31, R28.reuse, 0x24, RZ, 0xfc, !PT ;  /* 0x000000241c1f7812 */ /* 0x040fe200078efcff */
[C---:B------:R-:W-:Y:S01]  /*0e30*/  IMAD R3, R27.reuse, R3, R8 ;  /* 0x000000031b037224 */ /* 0x040fe200078e0208 */
[----:B------:R-:W-:Y:S01]  /*0e40*/  LOP3.LUT R33, R28, 0x18, RZ, 0xfc, !PT ;  /* 0x000000181c217812 */ /* 0x000fe200078efcff */
[----:B------:R-:W-:Y:S01]  /*0e50*/  IMAD R4, R27, R4, R12 ;  /* 0x000000041b047224 */ /* 0x000fe200078e020c */
[----:B------:R-:W-:Y:S01]  /*0e60*/  IABS R12, R30 ;  /* 0x0000001e000c7213 */ /* 0x000fe20000000000 */
[----:B------:R-:W-:Y:S01]  /*0e70*/  IMAD.HI.U32 R5, R2, R14, RZ ;  /* 0x0000000e02057227 */ /* 0x000fe200078e00ff */
[C---:B------:R-:W-:Y:S01]  /*0e80*/  LOP3.LUT R34, R28.reuse, 0x14, RZ, 0xfc, !PT ;  /* 0x000000141c227812 */ /* 0x040fe200078efcff */
[----:B------:R-:W-:Y:S01]  /*0e90*/  UIMAD UR35, UR14, 0xf, URZ ;  /* 0x0000000f0e2378a4 */ /* 0x000fe2000f8e023f */
[C---:B------:R-:W-:Y:S01]  /*0ea0*/  LOP3.LUT R35, R28.reuse, 0x10, RZ, 0xfc, !PT ;  /* 0x000000101c237812 */ /* 0x040fe200078efcff */
[----:B------:R-:W-:Y:S01]  /*0eb0*/  @!P0 IMAD.IADD R9, R9, 0x1, -R20 ;  /* 0x0000000109098824 */ /* 0x000fe200078e0a14 */
[----:B------:R-:W-:Y:S01]  /*0ec0*/  LOP3.LUT R36, R28, 0xc, RZ, 0xfc, !PT ;  /* 0x0000000c1c247812 */ /* 0x000fe200078efcff */
[----:B------:R-:W-:Y:S01]  /*0ed0*/  IMAD.HI.U32 R6, R2, R16, RZ ;  /* 0x0000001002067227 */ /* 0x000fe200078e00ff */
[----:B------:R-:W-:Y:S01]  /*0ee0*/  IABS R20, R35 ;  /* 0x0000002300147213 */ /* 0x000fe20000000000 */
[----:B------:R-:W-:Y:S01]  /*0ef0*/  UIMAD UR36, UR14, 0xe, URZ ;  /* 0x0000000e0e2478a4 */ /* 0x000fe2000f8e023f */
[----:B------:R-:W-:Y:S01]  /*0f00*/  LOP3.LUT R37, R28, 0x8, RZ, 0xfc, !PT ;  /* 0x000000081c257812 */ /* 0x000fe200078efcff */
[----:B------:R-:W-:Y:S01]  /*0f10*/  IMAD.MOV.U32 R24, RZ, RZ, R9 ;  /* 0x000000ffff187224 */ /* 0x000fe200078e0009 */
[----:B------:R-:W-:Y:S01]  /*0f20*/  IABS R21, R36 ;  /* 0x0000002400157213 */ /* 0x000fe20000000000 */
[----:B------:R-:W-:Y:S01]  /*0f30*/  IMAD.MOV R5, RZ, RZ, -R5 ;  /* 0x000000ffff057224 */ /* 0x000fe200078e0a05 */
[----:B------:R-:W-:Y:S01]  /*0f40*/  IABS R23, R37 ;  /* 0x0000002500177213 */ /* 0x000fe20000000000 */
[----:B------:R-:W-:Y:S01]  /*0f50*/  @!P5 IMAD.MOV R24, RZ, RZ, -R24 ;  /* 0x000000ffff18d224 */ /* 0x000fe200078e0a18 */
[----:B------:R-:W-:Y:S01]  /*0f60*/  @!P6 LOP3.LUT R24, RZ, R10, RZ, 0x33, !PT ;  /* 0x0000000aff18e212 */ /* 0x000fe200078e33ff */
[----:B------:R-:W-:Y:S01]  /*0f70*/  IMAD.MOV R6, RZ, RZ, -R6 ;  /* 0x000000ffff067224 */ /* 0x000fe200078e0a06 */
[C---:B------:R-:W-:Y:S01]  /*0f80*/  ISETP.GT.U32.AND P5, PT, R27.reuse, R3, PT ;  /* 0x000000031b00720c */ /* 0x040fe20003fa4070 */
[C---:B------:R-:W-:Y:S01]  /*0f90*/  IMAD R5, R27.reuse, R5, R14 ;  /* 0x000000051b057224 */ /* 0x040fe200078e020e */
[C---:B------:R-:W-:Y:S01]  /*0fa0*/  ISETP.GT.U32.AND P6, PT, R27.reuse, R4, PT ;  /* 0x000000041b00720c */ /* 0x040fe20003fc4070 */
[----:B------:R-:W-:Y:S01]  /*0fb0*/  IMAD R6, R27, R6, R16 ;  /* 0x000000061b067224 */ /* 0x000fe200078e0210 */
[----:B------:R-:W-:Y:S01]  /*0fc0*/  IABS R16, R32 ;  /* 0x0000002000107213 */ /* 0x000fe20000000000 */
[----:B------:R-:W-:Y:S01]  /*0fd0*/  IMAD.HI.U32 R7, R2, R18, RZ ;  /* 0x0000001202077227 */ /* 0x000fe200078e00ff */
[----:B------:R-:W-:Y:S01]  /*0fe0*/  IABS R14, R31 ;  /* 0x0000001f000e7213 */ /* 0x000fe20000000000 */
[----:B------:R-:W-:Y:S01]  /*0ff0*/  UIMAD UR37, UR14, 0xd, URZ ;  /* 0x0000000d0e2578a4 */ /* 0x000fe2000f8e023f */
[----:B------:R-:W-:Y:S01]  /*1000*/  IABS R25, R28 ;  /* 0x0000001c00197213 */ /* 0x000fe20000000000 */
[----:B------:R-:W-:Y:S01]  /*1010*/  IMAD.MOV R7, RZ, RZ, -R7 ;  /* 0x000000ffff077224 */ /* 0x000fe200078e0a07 */
[----:B------:R-:W-:Y:S01]  /*1020*/  UIMAD UR38, UR14, 0xc, URZ ;  /* 0x0000000c0e2678a4 */ /* 0x000fe2000f8e023f */
[----:B------:R-:W-:Y:S01]  /*1030*/  VIADD R8, R19, 0x1c ;  /* 0x0000001c13087836 */ /* 0x000fe20000000000 */
[----:B------:R-:W-:Y:S01]  /*1040*/  IABS R19, R33 ;  /* 0x0000002100137213 */ /* 0x000fe20000000000 */
[--C-:B------:R-:W-:Y:S01]  /*1050*/  @!P5 IMAD.IADD R3, R3, 0x1, -R27.reuse ;  /* 0x000000010303d824 */ /* 0x100fe200078e0a1b */
[----:B------:R-:W-:Y:S01]  /*1060*/  UIMAD UR39, UR14, 0xb, URZ ;  /* 0x0000000b0e2778a4 */ /* 0x000fe2000f8e023f */
[----:B------:R-:W-:Y:S01]  /*1070*/  @!P6 IMAD.IADD R4, R4, 0x1, -R27 ;  /* 0x000000010404e824 */ /* 0x000fe200078e0a1b */
[----:B------:R-:W-:Y:S01]  /*1080*/  ISETP.GE.AND P0, PT, R8, RZ, PT ;  /* 0x000000ff0800720c */ /* 0x000fe20003f06270 */
[C---:B------:R-:W-:Y:S01]  /*1090*/  IMAD R7, R27.reuse, R7, R18 ;  /* 0x000000071b077224 */ /* 0x040fe200078e0212 */
[C---:B------:R-:W-:Y:S01]  /*10a0*/  ISETP.GT.U32.AND P5, PT, R27.reuse, R3, PT ;  /* 0x000000031b00720c */ /* 0x040fe20003fa4070 */
[C---:B------:R-:W-:Y:S01]  /*10b0*/  IMAD.HI.U32 R10, R2.reuse, R16, RZ ;  /* 0x00000010020a7227 */ /* 0x040fe200078e00ff */
[----:B------:R-:W-:Y:S01]  /*10c0*/  ISETP.GT.U32.AND P6, PT, R27, R4, PT ;  /* 0x000000041b00720c */ /* 0x000fe20003fc4070 */
[----:B------:R-:W-:Y:S01]  /*10d0*/  UIMAD UR40, UR14, 0xa, URZ ;  /* 0x0000000a0e2878a4 */ /* 0x000fe2000f8e023f */
[----:B------:R-:W-:Y:S01]  /*10e0*/  IABS R18, R8 ;  /* 0x0000000800127213 */ /* 0x000fe20000000000 */
[----:B------:R-:W-:Y:S01]  /*10f0*/  IMAD.HI.U32 R8, R2, R12, RZ ;  /* 0x0000000c02087227 */ /* 0x000fe200078e00ff */
[----:B------:R-:W-:-:S02]  /*1100*/  UIMAD UR41, UR14, 0x9, URZ ;  /* 0x000000090e2978a4 */ /* 0x000fc4000f8e023f */
[----:B------:R-:W-:Y:S01]  /*1110*/  USHF.L.U32 UR42, UR14, 0x3, URZ ;  /* 0x000000030e2a7899 */ /* 0x000fe2000800063f */
[----:B------:R-:W-:Y:S01]  /*1120*/  IMAD.MOV R8, RZ, RZ, -R8 ;  /* 0x000000ffff087224 */ /* 0x000fe200078e0a08 */
[----:B------:R-:W-:Y:S01]  /*1130*/  UIMAD UR43, UR14, 0x7, URZ ;  /* 0x000000070e2b78a4 */ /* 0x000fe2000f8e023f */
[----:B------:R-:W-:Y:S01]  /*1140*/  IMAD.HI.U32 R9, R2, R14, RZ ;  /* 0x0000000e02097227 */ /* 0x000fe200078e00ff */
[----:B------:R-:W-:Y:S02]  /*1150*/  UIMAD UR44, UR14, 0x6, URZ ;  /* 0x000000060e2c78a4 */ /* 0x000fe4000f8e023f */
[----:B------:R-:W-:Y:S01]  /*1160*/  UIMAD UR45, UR14, 0x5, URZ ;  /* 0x000000050e2d78a4 */ /* 0x000fe2000f8e023f */
[--C-:B------:R-:W-:Y:S01]  /*1170*/  @!P5 IMAD.IADD R3, R3, 0x1, -R27.reuse ;  /* 0x000000010303d824 */ /* 0x100fe200078e0a1b */
[C---:B------:R-:W-:Y:S01]  /*1180*/  ISETP.GT.U32.AND P5, PT, R27.reuse, R5, PT ;  /* 0x000000051b00720c */ /* 0x040fe20003fa4070 */
[----:B------:R-:W-:Y:S01]  /*1190*/  @!P6 IMAD.IADD R4, R4, 0x1, -R27 ;  /* 0x000000010404e824 */ /* 0x000fe200078e0a1b */
[C---:B------:R-:W-:Y:S01]  /*11a0*/  ISETP.GT.U32.AND P6, PT, R27.reuse, R6, PT ;  /* 0x000000061b00720c */ /* 0x040fe20003fc4070 */
[----:B------:R-:W-:Y:S01]  /*11b0*/  IMAD.MOV R10, RZ, RZ, -R10 ;  /* 0x000000ffff0a7224 */ /* 0x000fe200078e0a0a */
[----:B------:R-:W-:Y:S01]  /*11c0*/  USHF.L.U32 UR46, UR14, 0x2, URZ ;  /* 0x000000020e2e7899 */ /* 0x000fe2000800063f */
[----:B------:R-:W-:Y:S01]  /*11d0*/  @!P1 IMAD.MOV R3, RZ, RZ, -R3 ;  /* 0x000000ffff039224 */ /* 0x000fe200078e0a03 */
[C---:B------:R-:W-:Y:S01]  /*11e0*/  ISETP.GT.U32.AND P1, PT, R27.reuse, R7, PT ;  /* 0x000000071b00720c */ /* 0x040fe20003f24070 */
[C---:B------:R-:W-:Y:S01]  /*11f0*/  IMAD R8, R27.reuse, R8, R12 ;  /* 0x000000081b087224 */ /* 0x040fe200078e020c */
[----:B------:R-:W-:Y:S01]  /*1200*/  UIMAD UR47, UR14, 0x3, URZ ;  /* 0x000000030e2f78a4 */ /* 0x000fe2000f8e023f */
[----:B------:R-:W-:Y:S01]  /*1210*/  IMAD.MOV R9, RZ, RZ, -R9 ;  /* 0x000000ffff097224 */ /* 0x000fe200078e0a09 */
[----:B------:R-:W-:Y:S01]  /*1220*/  USHF.L.U32 UR48, UR14, 0x1, URZ ;  /* 0x000000010e307899 */ /* 0x000fe2000800063f */
[----:B------:R-:W-:Y:S01]  /*1230*/  IMAD R10, R27, R10, R16 ;  /* 0x0000000a1b0a7224 */ /* 0x000fe200078e0210 */
[----:B------:R-:W-:Y:S01]  /*1240*/  USHF.R.S32.HI UR7, URZ, 0x5, UR7 ;  /* 0x000000053f077899 */ /* 0x000fe20008011407 */
[--C-:B------:R-:W-:Y:S01]  /*1250*/  @!P5 IMAD.IADD R5, R5, 0x1, -R27.reuse ;  /* 0x000000010505d824 */ /* 0x100fe200078e0a1b */
[----:B------:R-:W-:Y:S01]  /*1260*/  USHF.R.S32.HI UR51, URZ, 0x1f, UR49 ;  /* 0x0000001f3f337899 */ /* 0x000fe20008011431 */
[----:B------:R-:W-:Y:S01]  /*1270*/  @!P6 IMAD.IADD R6, R6, 0x1, -R27 ;  /* 0x000000010606e824 */ /* 0x000fe200078e0a1b */
[----:B------:R-:W-:Y:S01]  /*1280*/  ULDC UR52, c[0x0][0x238] ;  /* 0x00008e0000347ab9 */ /* 0x000fe20000000800 */
[----:B------:R-:W-:Y:S01]  /*1290*/  IMAD.HI.U32 R12, R2, R18, RZ ;  /* 0x00000012020c7227 */ /* 0x000fe200078e00ff */
[----:B------:R-:W-:-:S02]  /*12a0*/  ISETP.GT.U32.AND P5, PT, R27, R5, PT ;  /* 0x000000051b00720c */ /* 0x000fc40003fa4070 */
[C---:B------:R-:W-:Y:S01]  /*12b0*/  ISETP.GT.U32.AND P6, PT, R27.reuse, R6, PT ;  /* 0x000000061b00720c */ /* 0x040fe20003fc4070 */
[----:B------:R-:W-:Y:S01]  /*12c0*/  IMAD.MOV.U32 R16, RZ, RZ, R19 ;  /* 0x000000ffff107224 */ /* 0x000fe200078e0013 */
[----:B------:R-:W-:Y:S01]  /*12d0*/  IABS R19, R34 ;  /* 0x0000002200137213 */ /* 0x000fe20000000000 */
[----:B------:R-:W-:Y:S02]  /*12e0*/  IMAD R9, R27, R9, R14 ;  /* 0x000000091b097224 */ /* 0x000fe400078e020e */
[----:B------:R-:W-:Y:S02]  /*12f0*/  IMAD.MOV R12, RZ, RZ, -R12 ;  /* 0x000000ffff0c7224 */ /* 0x000fe400078e0a0c */
[----:B------:R-:W-:-:S04]  /*1300*/  IMAD.HI.U32 R14, R2, R16, RZ ;  /* 0x00000010020e7227 */ /* 0x000fc800078e00ff */
[C---:B------:R-:W-:Y:S02]  /*1310*/  IMAD R12, R27.reuse, R12, R18 ;  /* 0x0000000c1b0c7224 */ /* 0x040fe400078e0212 */
[----:B------:R-:W-:Y:S01]  /*1320*/  @!P3 IMAD.MOV R4, RZ, RZ, -R4 ;  /* 0x000000ffff04b224 */ /* 0x000fe200078e0a04 */
[----:B------:R-:W-:Y:S01]  /*1330*/  ISETP.GT.U32.AND P3, PT, R27, R8, PT ;  /* 0x000000081b00720c */ /* 0x000fe20003f64070 */
[--C-:B------:R-:W-:Y:S01]  /*1340*/  @!P5 IMAD.IADD R5, R5, 0x1, -R27.reuse ;  /* 0x000000010505d824 */ /* 0x100fe200078e0a1b */
[C---:B------:R-:W-:Y:S01]  /*1350*/  ISETP.GT.U32.AND P5, PT, R27.reuse, R9, PT ;  /* 0x000000091b00720c */ /* 0x040fe20003fa4070 */
[--C-:B------:R-:W-:Y:S01]  /*1360*/  @!P6 IMAD.IADD R6, R6, 0x1, -R27.reuse ;  /* 0x000000010606e824 */ /* 0x100fe200078e0a1b */
[----:B------:R-:W-:Y:S01]  /*1370*/  ISETP.GT.U32.AND P6, PT, R27, R10, PT ;  /* 0x0000000a1b00720c */ /* 0x000fe20003fc4070 */
[----:B------:R-:W-:Y:S02]  /*1380*/  IMAD.MOV R14, RZ, RZ, -R14 ;  /* 0x000000ffff0e7224 */ /* 0x000fe400078e0a0e */
[----:B------:R-:W-:Y:S01]  /*1390*/  @!P1 IMAD.IADD R7, R7, 0x1, -R27 ;  /* 0x0000000107079824 */ /* 0x000fe200078e0a1b */
[C---:B------:R-:W-:Y:S01]  /*13a0*/  ISETP.GT.U32.AND P1, PT, R27.reuse, R12, PT ;  /* 0x0000000c1b00720c */ /* 0x040fe20003f24070 */
[----:B------:R-:W-:-:S02]  /*13b0*/  IMAD R14, R27, R14, R16 ;  /* 0x0000000e1b0e7224 */ /* 0x000fc400078e0210 */
[----:B------:R-:W-:-:S04]  /*13c0*/  IMAD.HI.U32 R16, R2, R19, RZ ;  /* 0x0000001302107227 */ /* 0x000fc800078e00ff */
[----:B------:R-:W-:-:S04]  /*13d0*/  IMAD.HI.U32 R18, R2, R20, RZ ;  /* 0x0000001402127227 */ /* 0x000fc800078e00ff */
[----:B------:R-:W-:Y:S02]  /*13e0*/  IMAD.MOV R16, RZ, RZ, -R16 ;  /* 0x000000ffff107224 */ /* 0x000fe400078e0a10 */
[----:B------:R-:W-:Y:S02]  /*13f0*/  IMAD.MOV R18, RZ, RZ, -R18 ;  /* 0x000000ffff127224 */ /* 0x000fe400078e0a12 */
[C---:B------:R-:W-:Y:S02]  /*1400*/  IMAD R16, R27.reuse, R16, R19 ;  /* 0x000000101b107224 */ /* 0x040fe400078e0213 */
[--C-:B------:R-:W-:Y:S01]  /*1410*/  @!P3 IMAD.IADD R8, R8, 0x1, -R27.reuse ;  /* 0x000000010808b824 */ /* 0x100fe200078e0a1b */
[----:B------:R-:W-:Y:S01]  /*1420*/  ISETP.GT.U32.AND P3, PT, R27, R14, PT ;  /* 0x0000000e1b00720c */ /* 0x000fe20003f64070 */
[--C-:B------:R-:W-:Y:S02]  /*1430*/  @!P5 IMAD.IADD R9, R9, 0x1, -R27.reuse ;  /* 0x000000010909d824 */ /* 0x100fe400078e0a1b */
[----:B------:R-:W-:Y:S01]  /*1440*/  @!P6 IMAD.IADD R10, R10, 0x1, -R27 ;  /* 0x000000010a0ae824 */ /* 0x000fe200078e0a1b */
[C---:B------:R-:W-:Y:S01]  /*1450*/  ISETP.GT.U32.AND P5, PT, R27.reuse, R8, PT ;  /* 0x000000081b00720c */ /* 0x040fe20003fa4070 */
[C---:B------:R-:W-:Y:S01]  /*1460*/  IMAD R18, R27.reuse, R18, R20 ;  /* 0x000000121b127224 */ /* 0x040fe200078e0214 */
[----:B------:R-:W-:Y:S01]  /*1470*/  ISETP.GT.U32.AND P6, PT, R27, R9, PT ;  /* 0x000000091b00720c */ /* 0x000fe20003fc4070 */
[----:B------:R-:W-:-:S04]  /*1480*/  IMAD.HI.U32 R19, R2, R21, RZ ;  /* 0x0000001502137227 */ /* 0x000fc800078e00ff */
[----:B------:R-:W-:-:S04]  /*1490*/  IMAD.HI.U32 R20, R2, R23, RZ ;  /* 0x0000001702147227 */ /* 0x000fc800078e00ff */
[----:B------:R-:W-:Y:S01]  /*14a0*/  @!P4 IMAD.MOV R5, RZ, RZ, -R5 ;  /* 0x000000ffff05c224 */ /* 0x000fe200078e0a05 */
[C---:B------:R-:W-:Y:S01]  /*14b0*/  ISETP.GT.U32.AND P4, PT, R27.reuse, R7, PT ;  /* 0x000000071b00720c */ /* 0x040fe20003f84070 */
[----:B------:R-:W-:Y:S01]  /*14c0*/  @!P1 IMAD.IADD R12, R12, 0x1, -R27 ;  /* 0x000000010c0c9824 */ /* 0x000fe200078e0a1b */
[----:B------:R-:W-:Y:S01]  /*14d0*/  ISETP.GT.U32.AND P1, PT, R27, R10, PT ;  /* 0x0000000a1b00720c */ /* 0x000fe20003f24070 */
[----:B------:R-:W-:Y:S02]  /*14e0*/  IMAD.MOV R22, RZ, RZ, -R19 ;  /* 0x000000ffff167224 */ /* 0x000fe400078e0a13 */
[----:B------:R-:W-:Y:S02]  /*14f0*/  IMAD.MOV R26, RZ, RZ, -R20 ;  /* 0x000000ffff1a7224 */ /* 0x000fe400078e0a14 */
[----:B------:R-:W-:-:S04]  /*1500*/  IMAD.HI.U32 R19, R2, R25, RZ ;  /* 0x0000001902137227 */ /* 0x000fc800078e00ff */
[C---:B------:R-:W-:Y:S02]  /*1510*/  IMAD R20, R27.reuse, R22, R21 ;  /* 0x000000161b147224 */ /* 0x040fe400078e0215 */
[C---:B------:R-:W-:Y:S01]  /*1520*/  IMAD R21, R27.reuse, R26, R23 ;  /* 0x0000001a1b157224 */ /* 0x040fe200078e0217 */
[----:B------:R-:W-:Y:S01]  /*1530*/  LOP3.LUT R26, R28, 0x4, RZ, 0xfc, !PT ;  /* 0x000000041c1a7812 */ /* 0x000fe200078efcff */
[----:B------:R-:W-:Y:S01]  /*1540*/  IMAD.MOV R22, RZ, RZ, -R19 ;  /* 0x000000ffff167224 */ /* 0x000fe200078e0a13 */
[----:B------:R-:W-:Y:S01]  /*1550*/  SHF.R.S32.HI R19, RZ, 0x2, R0 ;  /* 0x00000002ff137819 */ /* 0x000fe20000011400 */
[----:B------:R-:W-:Y:S02]  /*1560*/  @!P3 IMAD.IADD R14, R14, 0x1, -R27 ;  /* 0x000000010e0eb824 */ /* 0x000fe400078e0a1b */
[C---:B------:R-:W-:Y:S01]  /*1570*/  IMAD R23, R27.reuse, R22, R25 ;  /* 0x000000161b177224 */ /* 0x040fe200078e0219 */
[----:B------:R-:W-:Y:S01]  /*1580*/  IABS R22, R26 ;  /* 0x0000001a00167213 */ /* 0x000fe20000000000 */
[----:B------:R-:W-:Y:S01]  /*1590*/  @!P2 IMAD.MOV R6, RZ, RZ, -R6 ;  /* 0x000000ffff06a224 */ /* 0x000fe200078e0a06 */
[----:B------:R-:W-:Y:S01]  /*15a0*/  ISETP.GT.U32.AND P2, PT, R27, R12, PT ;  /* 0x0000000c1b00720c */ /* 0x000fe20003f44070 */
[--C-:B------:R-:W-:Y:S01]  /*15b0*/  @!P4 IMAD.IADD R7, R7, 0x1, -R27.reuse ;  /* 0x000000010707c824 */ /* 0x100fe200078e0a1b */
[C---:B------:R-:W-:Y:S01]  /*15c0*/  ISETP.GT.U32.AND P3, PT, R27.reuse, R14, PT ;  /* 0x0000000e1b00720c */ /* 0x040fe20003f64070 */
[--C-:B------:R-:W-:Y:S01]  /*15d0*/  @!P5 IMAD.IADD R8, R8, 0x1, -R27.reuse ;  /* 0x000000010808d824 */ /* 0x100fe200078e0a1b */
[----:B------:R-:W-:Y:S01]  /*15e0*/  ISETP.GT.U32.AND P4, PT, R27, R16, PT ;  /* 0x000000101b00720c */ /* 0x000fe20003f84070 */
[--C-:B------:R-:W-:Y:S01]  /*15f0*/  @!P6 IMAD.IADD R9, R9, 0x1, -R27.reuse ;  /* 0x000000010909e824 */ /* 0x100fe200078e0a1b */
[C---:B------:R-:W-:Y:S01]  /*1600*/  ISETP.GT.U32.AND P5, PT, R27.reuse, R18, PT ;  /* 0x000000121b00720c */ /* 0x040fe20003fa4070 */
[----:B------:R-:W-:Y:S01]  /*1610*/  @!P1 IMAD.IADD R10, R10, 0x1, -R27 ;  /* 0x000000010a0a9824 */ /* 0x000fe200078e0a1b */
[C---:B------:R-:W-:Y:S01]  /*1620*/  ISETP.GT.U32.AND P6, PT, R27.reuse, R20, PT ;  /* 0x000000141b00720c */ /* 0x040fe20003fc4070 */
[----:B------:R-:W-:Y:S01]  /*1630*/  IMAD.HI.U32 R2, R2, R22, RZ ;  /* 0x0000001602027227 */ /* 0x000fe200078e00ff */
[----:B------:R-:W-:-:S02]  /*1640*/  ISETP.GT.U32.AND P1, PT, R27, R23, PT ;  /* 0x000000171b00720c */ /* 0x000fc40003f24070 */
[----:B------:R-:W-:Y:S01]  /*1650*/  SGXT R19, R19, 0x1 ;  /* 0x000000011313781a */ /* 0x000fe20000000200 */
[----:B------:R-:W-:Y:S02]  /*1660*/  IMAD.MOV R2, RZ, RZ, -R2 ;  /* 0x000000ffff027224 */ /* 0x000fe400078e0a02 */
[--C-:B------:R-:W-:Y:S01]  /*1670*/  @!P2 IMAD.IADD R12, R12, 0x1, -R27.reuse ;  /* 0x000000010c0ca824 */ /* 0x100fe200078e0a1b */
[C---:B------:R-:W-:Y:S01]  /*1680*/  ISETP.GT.U32.AND P2, PT, R27.reuse, R21, PT ;  /* 0x000000151b00720c */ /* 0x040fe20003f44070 */
[----:B------:R-:W-:Y:S01]  /*1690*/  IMAD R22, R27, R2, R22 ;  /* 0x000000021b167224 */ /* 0x000fe200078e0216 */
[----:B------:R-:W-:Y:S01]  /*16a0*/  LOP3.LUT R25, R19, 0x90, RZ, 0xc0, !PT ;  /* 0x0000009013197812 */ /* 0x000fe200078ec0ff */
[--C-:B------:R-:W-:Y:S01]  /*16b0*/  @!P3 IMAD.IADD R14, R14, 0x1, -R27.reuse ;  /* 0x000000010e0eb824 */ /* 0x100fe200078e0a1b */
[----:B------:R-:W-:Y:S01]  /*16c0*/  ISETP.GE.AND P3, PT, R29, RZ, PT ;  /* 0x000000ff1d00720c */ /* 0x000fe20003f66270 */
[--C-:B------:R-:W-:Y:S01]  /*16d0*/  @!P4 IMAD.IADD R16, R16, 0x1, -R27.reuse ;  /* 0x000000011010c824 */ /* 0x100fe200078e0a1b */
[----:B------:R-:W-:Y:S01]  /*16e0*/  ISETP.GT.U32.AND P4, PT, R27, R22, PT ;  /* 0x000000161b00720c */ /* 0x000fe20003f84070 */
[--C-:B------:R-:W-:Y:S01]  /*16f0*/  @!P5 IMAD.IADD R18, R18, 0x1, -R27.reuse ;  /* 0x000000011212d824 */ /* 0x100fe200078e0a1b */
[----:B------:R-:W-:Y:S01]  /*1700*/  ISETP.GE.AND P5, PT, R30, RZ, PT ;  /* 0x000000ff1e00720c */ /* 0x000fe20003fa6270 */
[--C-:B------:R-:W-:Y:S01]  /*1710*/  @!P6 IMAD.IADD R20, R20, 0x1, -R27.reuse ;  /* 0x000000011414e824 */ /* 0x100fe200078e0a1b */
[----:B------:R-:W-:Y:S01]  /*1720*/  ISETP.GE.AND P6, PT, R31, RZ, PT ;  /* 0x000000ff1f00720c */ /* 0x000fe20003fc6270 */
[--C-:B------:R-:W-:Y:S01]  /*1730*/  @!P1 IMAD.IADD R23, R23, 0x1, -R27.reuse ;  /* 0x0000000117179824 */ /* 0x100fe200078e0a1b */
[----:B------:R-:W-:Y:S01]  /*1740*/  ISETP.GE.AND P1, PT, R32, RZ, PT ;  /* 0x000000ff2000720c */ /* 0x000fe20003f26270 */
[----:B------:R-:W-:Y:S01]  /*1750*/  @!P2 IMAD.IADD R21, R21, 0x1, -R27 ;  /* 0x000000011515a824 */ /* 0x000fe200078e0a1b */
[----:B------:R-:W-:Y:S01]  /*1760*/  ISETP.GE.AND P2, PT, R33, RZ, PT ;  /* 0x000000ff2100720c */ /* 0x000fe20003f46270 */
[----:B------:R-:W-:Y:S01]  /*1770*/  IMAD.MOV.U32 R19, RZ, RZ, R9 ;  /* 0x000000ffff137224 */ /* 0x000fe200078e0009 */
[----:B------:R-:W-:Y:S01]  /*1780*/  CS2R R30, SRZ ;  /* 0x00000000001e7805 */ /* 0x000fe2000001ff00 */
[----:B------:R-:W-:Y:S01]  /*1790*/  @!P3 IMAD.MOV R7, RZ, RZ, -R7 ;  /* 0x000000ffff07b224 */ /* 0x000fe200078e0a07 */
[C---:B------:R-:W-:Y:S01]  /*17a0*/  ISETP.GT.U32.AND P3, PT, R27.reuse, R16, PT ;  /* 0x000000101b00720c */ /* 0x040fe20003f64070 */
[----:B------:R-:W-:Y:S01]  /*17b0*/  @!P4 IMAD.IADD R22, R22, 0x1, -R27 ;  /* 0x000000011616c824 */ /* 0x000fe200078e0a1b */
[C---:B------:R-:W-:Y:S01]  /*17c0*/  ISETP.GT.U32.AND P4, PT, R27.reuse, R18, PT ;  /* 0x000000121b00720c */ /* 0x040fe20003f84070 */
[----:B------:R-:W-:Y:S01]  /*17d0*/  @!P5 IMAD.MOV R8, RZ, RZ, -R8 ;  /* 0x000000ffff08d224 */ /* 0x000fe200078e0a08 */
[C---:B------:R-:W-:Y:S01]  /*17e0*/  ISETP.GT.U32.AND P5, PT, R27.reuse, R20, PT ;  /* 0x000000141b00720c */ /* 0x040fe20003fa4070 */
[----:B------:R-:W-:Y:S01]  /*17f0*/  @!P6 IMAD.MOV R19, RZ, RZ, -R19 ;  /* 0x000000ffff13e224 */ /* 0x000fe200078e0a13 */
[C---:B------:R-:W-:Y:S01]  /*1800*/  ISETP.GT.U32.AND P6, PT, R27.reuse, R21, PT ;  /* 0x000000151b00720c */ /* 0x040fe20003fc4070 */
[----:B------:R-:W-:Y:S01]  /*1810*/  @!P1 IMAD.MOV R10, RZ, RZ, -R10 ;  /* 0x000000ffff0a9224 */ /* 0x000fe200078e0a0a */
[C---:B------:R-:W-:Y:S01]  /*1820*/  ISETP.GT.U32.AND P1, PT, R27.reuse, R23, PT ;  /* 0x000000171b00720c */ /* 0x040fe20003f24070 */
[----:B------:R-:W-:Y:S01]  /*1830*/  @!P0 IMAD.MOV R12, RZ, RZ, -R12 ;  /* 0x000000ffff0c8224 */ /* 0x000fe200078e0a0c */
[----:B------:R-:W-:Y:S01]  /*1840*/  ISETP.GT.U32.AND P0, PT, R27, R22, PT ;  /* 0x000000161b00720c */ /* 0x000fe20003f04070 */
[----:B------:R-:W-:Y:S01]  /*1850*/  @!P2 IMAD.MOV R14, RZ, RZ, -R14 ;  /* 0x000000ffff0ea224 */ /* 0x000fe200078e0a0e */
[----:B------:R-:W-:Y:S01]  /*1860*/  ISETP.GE.AND P2, PT, R28, RZ, PT ;  /* 0x000000ff1c00720c */ /* 0x000fe20003f46270 */
[--C-:B------:R-:W-:Y:S01]  /*1870*/  @!P3 IMAD.IADD R16, R16, 0x1, -R27.reuse ;  /* 0x000000011010b824 */ /* 0x100fe200078e0a1b */
        /* <DEDUP_REMOVED lines=9> */
[----:B------:R-:W-:Y:S01]  /*1910*/  IMAD.SHL.U32 R2, R0, 0x20, RZ ;  /* 0x0000002000027824 */ /* 0x000fe200078e00ff */
[----:B------:R-:W-:Y:S01]  /*1920*/  CS2R R28, SRZ ;  /* 0x00000000001c7805 */ /* 0x000fe2000001ff00 */
[----:B------:R-:W-:Y:S01]  /*1930*/  @!P0 IMAD.IADD R22, R22, 0x1, -R27 ;  /* 0x0000000116168824 */ /* 0x000fe200078e0a1b */
[----:B------:R-:W-:Y:S01]  /*1940*/  ISETP.NE.AND P0, PT, R11, RZ, PT ;  /* 0x000000ff0b00720c */ /* 0x000fe20003f05270 */
[----:B------:R-:W-:Y:S01]  /*1950*/  @!P3 IMAD.MOV R16, RZ, RZ, -R16 ;  /* 0x000000ffff10b224 */ /* 0x000fe200078e0a10 */
[----:B------:R-:W-:Y:S01]  /*1960*/  LOP3.LUT R9, R25, 0xf60, R2, 0xf8, !PT ;  /* 0x00000f6019097812 */ /* 0x000fe200078ef802 */
[----:B------:R-:W-:Y:S01]  /*1970*/  @!P4 IMAD.MOV R18, RZ, RZ, -R18 ;  /* 0x000000ffff12c224 */ /* 0x000fe200078e0a12 */
[----:B------:R-:W-:Y:S01]  /*1980*/  LOP3.LUT R2, RZ, R11, RZ, 0x33, !PT ;  /* 0x0000000bff027212 */ /* 0x000fe200078e33ff */
[----:B------:R-:W-:Y:S01]  /*1990*/  @!P5 IMAD.MOV R20, RZ, RZ, -R20 ;  /* 0x000000ffff14d224 */ /* 0x000fe200078e0a14 */
[----:B------:R-:W-:Y:S01]  /*19a0*/  CS2R R26, SRZ ;  /* 0x00000000001a7805 */ /* 0x000fe2000001ff00 */
[----:B------:R-:W-:Y:S01]  /*19b0*/  @!P6 IMAD.MOV R22, RZ, RZ, -R22 ;  /* 0x000000ffff16e224 */ /* 0x000fe200078e0a16 */
[C---:B------:R-:W-:Y:S01]  /*19c0*/  SEL R4, R2.reuse, R4, !P0 ;  /* 0x0000000402047207 */ /* 0x040fe20004000000 */
[----:B------:R-:W-:Y:S01]  /*19d0*/  @!P1 IMAD.MOV R21, RZ, RZ, -R21 ;  /* 0x000000ffff159224 */ /* 0x000fe200078e0a15 */
[C---:B------:R-:W-:Y:S01]  /*19e0*/  SEL R3, R2.reuse, R3, !P0 ;  /* 0x0000000302037207 */ /* 0x040fe20004000000 */
[----:B------:R-:W-:Y:S01]  /*19f0*/  @!P2 IMAD.MOV R23, RZ, RZ, -R23 ;  /* 0x000000ffff17a224 */ /* 0x000fe200078e0a17 */
[----:B------:R-:W-:Y:S01]  /*1a00*/  SEL R5, R2, R5, !P0 ;  /* 0x0000000502057207 */ /* 0x000fe20004000000 */
[----:B------:R-:W-:Y:S01]  /*1a10*/  IMAD R144, R4, UR5, RZ ;  /* 0x0000000504907c24 */ /* 0x000fe2000f8e02ff */
[C---:B------:R-:W-:Y:S01]  /*1a20*/  SEL R7, R2.reuse, R7, !P0 ;  /* 0x0000000702077207 */ /* 0x040fe20004000000 */
[----:B------:R-:W-:Y:S01]  /*1a30*/  IMAD R3, R3, UR5, RZ ;  /* 0x0000000503037c24 */ /* 0x000fe2000f8e02ff */
[C---:B------:R-:W-:Y:S01]  /*1a40*/  SEL R6, R2.reuse, R6, !P0 ;  /* 0x0000000602067207 */ /* 0x040fe20004000000 */
[----:B------:R-:W-:Y:S01]  /*1a50*/  IMAD R5, R5, UR5, RZ ;  /* 0x0000000505057c24 */ /* 0x000fe2000f8e02ff */
[C---:B------:R-:W-:Y:S01]  /*1a60*/  SEL R8, R2.reuse, R8, !P0 ;  /* 0x0000000802087207 */ /* 0x040fe20004000000 */
[----:B------:R-:W-:Y:S01]  /*1a70*/  IMAD R7, R7, UR5, RZ ;  /* 0x0000000507077c24 */ /* 0x000fe2000f8e02ff */
[----:B------:R-:W-:Y:S01]  /*1a80*/  SEL R19, R2, R19, !P0 ;  /* 0x0000001302137207 */ /* 0x000fe20004000000 */
[----:B------:R-:W-:Y:S01]  /*1a90*/  IMAD R6, R6, UR5, RZ ;  /* 0x0000000506067c24 */ /* 0x000fe2000f8e02ff */
[----:B------:R-:W-:Y:S01]  /*1aa0*/  SEL R10, R2, R10, !P0 ;  /* 0x0000000a020a7207 */ /* 0x000fe20004000000 */
[----:B------:R-:W-:Y:S01]  /*1ab0*/  IMAD R8, R8, UR5, RZ ;  /* 0x0000000508087c24 */ /* 0x000fe2000f8e02ff */
[C---:B------:R-:W-:Y:S01]  /*1ac0*/  SEL R12, R2.reuse, R12, !P0 ;  /* 0x0000000c020c7207 */ /* 0x040fe20004000000 */
[----:B------:R-:W-:Y:S01]  /*1ad0*/  IMAD R19, R19, UR5, RZ ;  /* 0x0000000513137c24 */ /* 0x000fe2000f8e02ff */
[----:B------:R-:W-:Y:S01]  /*1ae0*/  SEL R14, R2, R14, !P0 ;  /* 0x0000000e020e7207 */ /* 0x000fe20004000000 */
        /* <DEDUP_REMOVED lines=13> */
[----:B------:R-:W-:Y:S01]  /*1bc0*/  SHF.R.S32.HI R128, RZ, 0x1f, R144 ;  /* 0x0000001fff807819 */ /* 0x000fe20000011490 */
[----:B------:R-:W-:Y:S01]  /*1bd0*/  IMAD R94, R22, UR5, RZ ;  /* 0x00000005165e7c24 */ /* 0x000fe2000f8e02ff */
[----:B------:R-:W-:Y:S01]  /*1be0*/  SHF.R.S32.HI R132, RZ, 0x1f, R3 ;  /* 0x0000001fff847819 */ /* 0x000fe20000011403 */
[----:B------:R-:W-:Y:S01]  /*1bf0*/  IMAD R2, R2, UR5, RZ ;  /* 0x0000000502027c24 */ /* 0x000fe2000f8e02ff */
[----:B------:R-:W-:Y:S01]  /*1c00*/  IADD3 R4, P3, R3, UR20, RZ ;  /* 0x0000001403047c10 */ /* 0x000fe2000ff7e0ff */
[----:B------:R-:W-:Y:S01]  /*1c10*/  UIADD3 UR5, UR6, 0x1000, URZ ;  /* 0x0000100006057890 */ /* 0x000fe2000fffe03f */
[----:B------:R-:W-:Y:S01]  /*1c20*/  IADD3 R144, P2, R144, UR20, RZ ;  /* 0x0000001490907c10 */ /* 0x000fe2000ff5e0ff */
[----:B------:R-:W-:Y:S01]  /*1c30*/  IMAD R11, R24, UR8, RZ ;  /* 0x00000008180b7c24 */ /* 0x000fe2000f8e02ff */
[----:B------:R-:W-:Y:S01]  /*1c40*/  SHF.R.S32.HI R124, RZ, 0x1f, R5 ;  /* 0x0000001fff7c7819 */ /* 0x000fe20000011405 */
[----:B------:R-:W-:Y:S01]  /*1c50*/  USHF.R.U32.HI UR5, URZ, 0x4, UR5 ;  /* 0x000000043f057899 */ /* 0x000fe20008011605 */
[----:B------:R-:W-:-:S02]  /*1c60*/  IADD3 R142, P1, R5, UR20, RZ ;  /* 0x00000014058e7c10 */ /* 0x000fc4000ff3e0ff */
[----:B------:R-:W-:Y:S02]  /*1c70*/  CS2R R24, SRZ ;  /* 0x0000000000187805 */ /* 0x000fe4000001ff00 */
[----:B------:R-:W-:Y:S01]  /*1c80*/  SHF.R.S32.HI R116, RZ, 0x1f, R7 ;  /* 0x0000001fff747819 */ /* 0x000fe20000011407 */
[----:B------:R-:W-:Y:S01]  /*1c90*/  USGXT.U32 UR10, UR5, 0xe ;  /* 0x0000000e050a789a */ /* 0x000fe20008000000 */
[----:B------:R-:W-:Y:S02]  /*1ca0*/  IADD3 R138, P4, R7, UR20, RZ ;  /* 0x00000014078a7c10 */ /* 0x000fe4000ff9e0ff */
[----:B------:R-:W-:Y:S02]  /*1cb0*/  CS2R R32, SRZ ;  /* 0x0000000000207805 */ /* 0x000fe4000001ff00 */
[----:B------:R-:W-:Y:S02]  /*1cc0*/  LOP3.LUT R7, R0, 0x1f, RZ, 0xc0, !PT ;  /* 0x0000001f00077812 */ /* 0x000fe400078ec0ff */
[----:B------:R-:W-:-:S02]  /*1cd0*/  CS2R R34, SRZ ;  /* 0x0000000000227805 */ /* 0x000fc4000001ff00 */
[----:B------:R-:W-:Y:S02]  /*1ce0*/  SHF.R.S32.HI R120, RZ, 0x1f, R6 ;  /* 0x0000001fff787819 */ /* 0x000fe40000011406 */
[----:B------:R-:W-:Y:S02]  /*1cf0*/  CS2R R36, SRZ ;  /* 0x0000000000247805 */ /* 0x000fe4000001ff00 */
[----:B------:R-:W-:Y:S01]  /*1d00*/  IADD3 R140, P0, R6, UR20, RZ ;  /* 0x00000014068c7c10 */ /* 0x000fe2000ff1e0ff */
[----:B------:R-:W-:Y:S01]  /*1d10*/  IMAD R5, R7, UR16, RZ ;  /* 0x0000001007057c24 */ /* 0x000fe2000f8e02ff */
[----:B------:R-:W-:Y:S01]  /*1d20*/  IADD3.X R132, R132, UR21, RZ, P3, !PT ;  /* 0x0000001584847c10 */ /* 0x000fe20009ffe4ff */
[----:B------:R-:W-:Y:S01]  /*1d30*/  UMOV UR8, 0xffffff80 ;  /* 0xffffff8000087882 */ /* 0x000fe20000000000 */
[----:B------:R-:W-:Y:S01]  /*1d40*/  IADD3.X R128, R128, UR21, RZ, P2, !PT ;  /* 0x0000001580807c10 */ /* 0x000fe200097fe4ff */
[----:B------:R-:W-:Y:S01]  /*1d50*/  UMOV UR5, URZ ;  /* 0x0000003f00057c82 */ /* 0x000fe20008000000 */
[----:B------:R-:W-:Y:S01]  /*1d60*/  IADD3.X R124, R124, UR21, RZ, P1, !PT ;  /* 0x000000157c7c7c10 */ /* 0x000fe20008ffe4ff */
[----:B------:R-:W-:Y:S01]  /*1d70*/  UIADD3.64 UR8, UR4, -UR8, URZ ;  /* 0x8000000804087297 */ /* 0x000fe2000fffe03f */
[----:B------:R-:W-:-:S02]  /*1d80*/  SHF.R.S32.HI R112, RZ, 0x1f, R8 ;  /* 0x0000001fff707819 */ /* 0x000fc40000011408 */
[----:B------:R-:W-:Y:S01]  /*1d90*/  IADD3 R136, P6, R8, UR20, RZ ;  /* 0x0000001408887c10 */ /* 0x000fe2000ffde0ff */
[----:B------:R-:W-:Y:S01]  /*1da0*/  IMAD.U32 R8, RZ, RZ, UR11 ;  /* 0x0000000bff087e24 */ /* 0x000fe2000f8e00ff */
[----:B------:R-:W-:Y:S02]  /*1db0*/  SHF.R.S32.HI R108, RZ, 0x1f, R19 ;  /* 0x0000001fff6c7819 */ /* 0x000fe40000011413 */
[----:B------:R-:W-:Y:S02]  /*1dc0*/  IADD3 R134, P5, R19, UR20, RZ ;  /* 0x0000001413867c10 */ /* 0x000fe4000ffbe0ff */
[----:B------:R-:W-:Y:S02]  /*1dd0*/  SHF.R.S32.HI R96, RZ, 0x1f, R10 ;  /* 0x0000001fff607819 */ /* 0x000fe4000001140a */
[----:B------:R-:W-:Y:S02]  /*1de0*/  IADD3 R130, P3, R10, UR20, RZ ;  /* 0x000000140a827c10 */ /* 0x000fe4000ff7e0ff */
[----:B------:R-:W-:-:S02]  /*1df0*/  SHF.R.S32.HI R92, RZ, 0x1f, R12 ;  /* 0x0000001fff5c7819 */ /* 0x000fc4000001140c */
[----:B------:R-:W-:Y:S02]  /*1e00*/  IADD3 R126, P2, R12, UR20, RZ ;  /* 0x000000140c7e7c10 */ /* 0x000fe4000ff5e0ff */
[----:B------:R-:W-:Y:S02]  /*1e10*/  SHF.R.S32.HI R88, RZ, 0x1f, R14 ;  /* 0x0000001fff587819 */ /* 0x000fe4000001140e */
[----:B------:R-:W-:Y:S02]  /*1e20*/  IADD3 R122, P1, R14, UR20, RZ ;  /* 0x000000140e7a7c10 */ /* 0x000fe4000ff3e0ff */
[----:B------:R-:W-:Y:S02]  /*1e30*/  IADD3.X R116, R116, UR21, RZ, P4, !PT ;  /* 0x0000001574747c10 */ /* 0x000fe4000a7fe4ff */
[----:B------:R-:W-:Y:S02]  /*1e40*/  IADD3.X R120, R120, UR21, RZ, P0, !PT ;  /* 0x0000001578787c10 */ /* 0x000fe400087fe4ff */
[----:B------:R-:W-:-:S02]  /*1e50*/  SHF.R.S32.HI R20, RZ, 0x1f, R18 ;  /* 0x0000001fff147819 */ /* 0x000fc40000011412 */
[----:B------:R-:W-:Y:S02]  /*1e60*/  IADD3 R114, P4, R18, UR20, RZ ;  /* 0x0000001412727c10 */ /* 0x000fe4000ff9e0ff */
[----:B------:R-:W-:Y:S02]  /*1e70*/  SHF.R.S32.HI R22, RZ, 0x1f, R16 ;  /* 0x0000001fff167819 */ /* 0x000fe40000011410 */
[----:B------:R-:W-:Y:S02]  /*1e80*/  IADD3 R118, P0, R16, UR20, RZ ;  /* 0x0000001410767c10 */ /* 0x000fe4000ff1e0ff */
[----:B------:R-:W-:Y:S02]  /*1e90*/  SHF.R.S32.HI R18, RZ, 0x1f, R110 ;  /* 0x0000001fff127819 */ /* 0x000fe4000001146e */
[----:B------:R-:W-:Y:S02]  /*1ea0*/  IADD3.X R112, R112, UR21, RZ, P6, !PT ;  /* 0x0000001570707c10 */ /* 0x000fe4000b7fe4ff */
[----:B------:R-:W-:-:S02]  /*1eb0*/  IADD3.X R108, R108, UR21, RZ, P5, !PT ;  /* 0x000000156c6c7c10 */ /* 0x000fc4000affe4ff */
[----:B------:R-:W-:Y:S02]  /*1ec0*/  SHF.R.S32.HI R14, RZ, 0x1f, R94 ;  /* 0x0000001fff0e7819 */ /* 0x000fe4000001145e */
[----:B------:R-:W-:Y:S02]  /*1ed0*/  IADD3.X R96, R96, UR21, RZ, P3, !PT ;  /* 0x0000001560607c10 */ /* 0x000fe40009ffe4ff */
[----:B------:R-:W-:Y:S02]  /*1ee0*/  IADD3.X R92, R92, UR21, RZ, P2, !PT ;  /* 0x000000155c5c7c10 */ /* 0x000fe400097fe4ff */
[----:B------:R-:W-:Y:S02]  /*1ef0*/  IADD3.X R88, R88, UR21, RZ, P1, !PT ;  /* 0x0000001558587c10 */ /* 0x000fe40008ffe4ff */
[----:B------:R-:W-:Y:S02]  /*1f00*/  IADD3 R110, P6, R110, UR20, RZ ;  /* 0x000000146e6e7c10 */ /* 0x000fe4000ffde0ff */
[----:B------:R-:W-:-:S02]  /*1f10*/  SHF.R.S32.HI R16, RZ, 0x1f, R21 ;  /* 0x0000001fff107819 */ /* 0x000fc40000011415 */
[----:B------:R-:W-:Y:S02]  /*1f20*/  IADD3 R98, P5, R21, UR20, RZ ;  /* 0x0000001415627c10 */ /* 0x000fe4000ffbe0ff */
[----:B------:R-:W-:Y:S02]  /*1f30*/  IADD3 R94, P3, R94, UR20, RZ ;  /* 0x000000145e5e7c10 */ /* 0x000fe4000ff7e0ff */
[----:B------:R-:W-:Y:S02]  /*1f40*/  SHF.R.S32.HI R12, RZ, 0x1f, R2 ;  /* 0x0000001fff0c7819 */ /* 0x000fe40000011402 */
[----:B------:R-:W-:Y:S01]  /*1f50*/  IADD3 R90, P2, R2, UR20, RZ ;  /* 0x00000014025a7c10 */ /* 0x000fe2000ff5e0ff */
[----:B------:R-:W-:Y:S01]  /*1f60*/  UIMAD UR20, UR14, 0x1e, URZ ;  /* 0x0000001e0e1478a4 */ /* 0x000fe2000f8e023f */
[----:B------:R-:W-:Y:S01]  /*1f70*/  IADD3 R10, P1, R11, UR18, RZ ;  /* 0x000000120b0a7c10 */ /* 0x000fe2000ff3e0ff */
[----:B------:R-:W-:Y:S01]  /*1f80*/  UMOV UR18, UR10 ;  /* 0x0000000a00127c82 */ /* 0x000fe20008000000 */
[----:B------:R-:W-:-:S02]  /*1f90*/  LOP3.LUT R6, R17, 0x10, RZ, 0x3c, !PT ;  /* 0x0000001011067812 */ /* 0x000fc400078e3cff */
[----:B------:R-:W-:Y:S02]  /*1fa0*/  SHF.R.S32.HI R3, RZ, 0x1f, R5 ;  /* 0x0000001fff037819 */ /* 0x000fe40000011405 */
[----:B------:R-:W-:Y:S02]  /*1fb0*/  LOP3.LUT R2, R9, 0x10, RZ, 0x3c, !PT ;  /* 0x0000001009027812 */ /* 0x000fe400078e3cff */
[----:B------:R-:W-:Y:S02]  /*1fc0*/  IADD3.X R22, R22, UR21, RZ, P0, !PT ;  /* 0x0000001516167c10 */ /* 0x000fe400087fe4ff */
[----:B------:R-:W-:Y:S02]  /*1fd0*/  IADD3.X R20, R20, UR21, RZ, P4, !PT ;  /* 0x0000001514147c10 */ /* 0x000fe4000a7fe4ff */
[----:B------:R-:W-:Y:S02]  /*1fe0*/  IADD3.X R18, R18, UR21, RZ, P6, !PT ;  /* 0x0000001512127c10 */ /* 0x000fe4000b7fe4ff */
[----:B------:R-:W-:-:S02]  /*1ff0*/  IADD3.X R16, R16, UR21, RZ, P5, !PT ;  /* 0x0000001510107c10 */ /* 0x000fc4000affe4ff */
[----:B------:R-:W-:Y:S02]  /*2000*/  IADD3.X R14, R14, UR21, RZ, P3, !PT ;  /* 0x000000150e0e7c10 */ /* 0x000fe40009ffe4ff */
[----:B------:R-:W-:Y:S01]  /*2010*/  IADD3.X R12, R12, UR21, RZ, P2, !PT ;  /* 0x000000150c0c7c10 */ /* 0x000fe200097fe4ff */
[----:B------:R-:W-:Y:S01]  /*2020*/  UIMAD UR21, UR14, 0x1d, URZ ;  /* 0x0000001d0e1578a4 */ /* 0x000fe2000f8e023f */
[----:B------:R-:W-:Y:S01]  /*2030*/  LEA.HI.X.SX32 R11, R11, UR19, 0x1, P1 ;  /* 0x000000130b0b7c11 */ /* 0x000fe200088f0eff */
[----:B------:R-:W-:-:S10]  /*2040*/  UMOV UR19, 0xc0000010 ;  /* 0xc000001000137882 */ /* 0x000fd40000000000 */
.L_x_1:
[C---:B------:R-:W-:Y:S01]  /*2050*/  ISETP.GT.AND P3, PT, R8.reuse, 0x1, PT ;  /* 0x000000010800780c */ /* 0x040fe20003f64270 */
[----:B------:R-:W-:Y:S01]  /*2060*/  IMAD.U32 R102, RZ, RZ, UR14 ;  /* 0x0000000eff667e24 */ /* 0x000fe2000f8e00ff */
[----:B------:R-:W-:Y:S01]  /*2070*/  ISETP.GT.AND P4, PT, R8, 0x2, PT ;  /* 0x000000020800780c */ /* 0x000fe20003f84270 */
[----:B------:R-:W-:Y:S01]  /*2080*/  IMAD.U32 R100, RZ, RZ, UR48 ;  /* 0x00000030ff647e24 */ /* 0x000fe2000f8e00ff */
[C---:B------:R-:W-:Y:S02]  /*2090*/  IADD3 R106, P2, R10.reuse, UR52, RZ ;  /* 0x000000340a6a7c10 */ /* 0x040fe4000ff5e0ff */
[----:B------:R-:W-:Y:S02]  /*20a0*/  IADD3 R104, P1, R10, UR48, RZ ;  /* 0x000000300a687c10 */ /* 0x000fe4000ff3e0ff */
[----:B------:R-:W-:Y:S02]  /*20b0*/  PRMT R129, RZ, 0x7610, R129 ;  /* 0x00007610ff817816 */ /* 0x000fe40000000081 */
[----:B------:R-:W-:-:S02]  /*20c0*/  PRMT R99, RZ, 0x7610, R99 ;  /* 0x00007610ff637816 */ /* 0x000fc40000000063 */
[----:B------:R-:W-:Y:S02]  /*20d0*/  ISETP.GT.AND P0, PT, R8, RZ, PT ;  /* 0x000000ff0800720c */ /* 0x000fe40003f04270 */
[-C--:B------:R-:W-:Y:S02]  /*20e0*/  LEA.HI.X.SX32 R107, R102, R11.reuse, 0x1, P2 ;  /* 0x0000000b666b7211 */ /* 0x080fe400010f0eff */
[----:B------:R-:W-:Y:S02]  /*20f0*/  LEA.HI.X.SX32 R105, R100, R11, 0x1, P1 ;  /* 0x0000000b64697211 */ /* 0x000fe400008f0eff */
[----:B------:R-:W-:Y:S01]  /*2100*/  PRMT R133, RZ, 0x7610, R133 ;  /* 0x00007610ff857816 */ /* 0x000fe20000000085 */
[----:B------:R0:W2:Y:S01]  /*2110*/  @P3 LDG.E.U8 R129, desc[UR12][R106.64] ;  /* 0x0000000c6a813981 */ /* 0x0000a2000c1e1100 */
[----:B------:R-:W-:-:S03]  /*2120*/  ISETP.GT.AND P3, PT, R8, 0x3, PT ;  /* 0x000000030800780c */ /* 0x000fc60003f64270 */
[----:B------:R1:W3:Y:S01]  /*2130*/  @P4 LDG.E.U8 R99, desc[UR12][R104.64] ;  /* 0x0000000c68634981 */ /* 0x0002e2000c1e1100 */
[C---:B------:R-:W-:Y:S01]  /*2140*/  ISETP.GT.AND P4, PT, R8.reuse, 0x4, PT ;  /* 0x000000040800780c */ /* 0x040fe20003f84270 */
[----:B------:R-:W-:Y:S01]  /*2150*/  IMAD.U32 R150, RZ, RZ, UR47 ;  /* 0x0000002fff967e24 */ /* 0x000fe2000f8e00ff */
[----:B------:R-:W-:Y:S01]  /*2160*/  ISETP.GT.AND P5, PT, R8, 0x5, PT ;  /* 0x000000050800780c */ /* 0x000fe20003fa4270 */
[----:B------:R-:W-:Y:S01]  /*2170*/  IMAD.U32 R148, RZ, RZ, UR46 ;  /* 0x0000002eff947e24 */ /* 0x000fe2000f8e00ff */
[C---:B------:R-:W-:Y:S01]  /*2180*/  IADD3 R100, P2, R10.reuse, UR47, RZ ;  /* 0x0000002f0a647c10 */ /* 0x040fe2000ff5e0ff */
[----:B------:R-:W4:Y:S01]  /*2190*/  @P0 LDG.E.U8 R133, desc[UR12][R10.64] ;  /* 0x0000000c0a850981 */ /* 0x000f22000c1e1100 */
[----:B------:R-:W-:Y:S01]  /*21a0*/  IADD3 R146, P1, R10, UR46, RZ ;  /* 0x0000002e0a927c10 */ /* 0x000fe2000ff3e0ff */
[----:B0-----:R-:W-:Y:S01]  /*21b0*/  IMAD.U32 R106, RZ, RZ, UR45 ;  /* 0x0000002dff6a7e24 */ /* 0x001fe2000f8e00ff */
[----:B------:R-:W-:Y:S02]  /*21c0*/  PRMT R111, RZ, 0x7610, R111 ;  /* 0x00007610ff6f7816 */ /* 0x000fe4000000006f */
[----:B------:R-:W-:-:S02]  /*21d0*/  PRMT R119, RZ, 0x7610, R119 ;  /* 0x00007610ff777816 */ /* 0x000fc40000000077 */
[----:B------:R-:W-:Y:S02]  /*21e0*/  IADD3 R102, P0, R10, UR45, RZ ;  /* 0x0000002d0a667c10 */ /* 0x000fe4000ff1e0ff */
[-C--:B------:R-:W-:Y:S02]  /*21f0*/  LEA.HI.X.SX32 R101, R150, R11.reuse, 0x1, P2 ;  /* 0x0000000b96657211 */ /* 0x080fe400010f0eff */
[-C--:B------:R-:W-:Y:S02]  /*2200*/  LEA.HI.X.SX32 R147, R148, R11.reuse, 0x1, P1 ;  /* 0x0000000b94937211 */ /* 0x080fe400008f0eff */
[----:B------:R-:W-:Y:S01]  /*2210*/  PRMT R109, RZ, 0x7610, R109 ;  /* 0x00007610ff6d7816 */ /* 0x000fe2000000006d */
[----:B------:R-:W5:Y:S01]  /*2220*/  @P3 LDG.E.U8 R111, desc[UR12][R100.64] ;  /* 0x0000000c646f3981 */ /* 0x000f62000c1e1100 */
[----:B------:R-:W-:Y:S02]  /*2230*/  LEA.HI.X.SX32 R103, R106, R11, 0x1, P0 ;  /* 0x0000000b6a677211 */ /* 0x000fe400000f0eff */
[C---:B------:R-:W-:Y:S01]  /*2240*/  ISETP.GT.AND P3, PT, R8.reuse, 0x6, PT ;  /* 0x000000060800780c */ /* 0x040fe20003f64270 */
[----:B------:R0:W2:Y:S01]  /*2250*/  @P4 LDG.E.U8 R119, desc[UR12][R146.64] ;  /* 0x0000000c92774981 */ /* 0x0000a2000c1e1100 */
[----:B------:R-:W-:Y:S01]  /*2260*/  ISETP.GT.AND P4, PT, R8, 0x7, PT ;  /* 0x000000070800780c */ /* 0x000fe20003f84270 */
[----:B------:R-:W-:Y:S01]  /*2270*/  IMAD.U32 R150, RZ, RZ, UR44 ;  /* 0x0000002cff967e24 */ /* 0x000fe2000f8e00ff */
[----:B-1----:R-:W-:Y:S01]  /*2280*/  IADD3 R104, P2, R10, UR44, RZ ;  /* 0x0000002c0a687c10 */ /* 0x002fe2000ff5e0ff */
[----:B------:R1:W4:Y:S01]  /*2290*/  @P5 LDG.E.U8 R109, desc[UR12][R102.64] ;  /* 0x0000000c666d5981 */ /* 0x000322000c1e1100 */
[----:B------:R-:W-:Y:S01]  /*22a0*/  IMAD.U32 R148, RZ, RZ, UR43 ;  /* 0x0000002bff947e24 */ /* 0x000fe2000f8e00ff */
[----:B------:R-:W-:-:S02]  /*22b0*/  ISETP.GT.AND P5, PT, R8, 0x8, PT ;  /* 0x000000080800780c */ /* 0x000fc40003fa4270 */
[C---:B------:R-:W-:Y:S02]  /*22c0*/  IADD3 R106, P1, R10.reuse, UR43, RZ ;  /* 0x0000002b0a6a7c10 */ /* 0x040fe4000ff3e0ff */
[----:B------:R-:W-:Y:S01]  /*22d0*/  PRMT R143, RZ, 0x7610, R143 ;  /* 0x00007610ff8f7816 */ /* 0x000fe2000000008f */
[----:B0-----:R-:W-:Y:S01]  /*22e0*/  IMAD.U32 R146, RZ, RZ, UR42 ;  /* 0x0000002aff927e24 */ /* 0x001fe2000f8e00ff */
[----:B------:R-:W-:Y:S02]  /*22f0*/  PRMT R113, RZ, 0x7610, R113 ;  /* 0x00007610ff717816 */ /* 0x000fe40000000071 */
[----:B------:R-:W-:Y:S02]  /*2300*/  IADD3 R100, P0, R10, UR42, RZ ;  /* 0x0000002a0a647c10 */ /* 0x000fe4000ff1e0ff */
[-C--:B------:R-:W-:Y:S02]  /*2310*/  LEA.HI.X.SX32 R105, R150, R11.reuse, 0x1, P2 ;  /* 0x0000000b96697211 */ /* 0x080fe400010f0eff */
[----:B------:R-:W-:-:S02]  /*2320*/  LEA.HI.X.SX32 R107, R148, R11, 0x1, P1 ;  /* 0x0000000b946b7211 */ /* 0x000fc400008f0eff */
[----:B------:R-:W-:Y:S01]  /*2330*/  PRMT R131, RZ, 0x7610, R131 ;  /* 0x00007610ff837816 */ /* 0x000fe20000000083 */
[----:B------:R-:W4:Y:S01]  /*2340*/  @P3 LDG.E.U8 R143, desc[UR12][R104.64] ;  /* 0x0000000c688f3981 */ /* 0x000f22000c1e1100 */
[----:B------:R-:W-:Y:S02]  /*2350*/  LEA.HI.X.SX32 R101, R146, R11, 0x1, P0 ;  /* 0x0000000b92657211 */ /* 0x000fe400000f0eff */
[C---:B------:R-:W-:Y:S01]  /*2360*/  ISETP.GT.AND P3, PT, R8.reuse, 0x9, PT ;  /* 0x000000090800780c */ /* 0x040fe20003f64270 */
[----:B------:R0:W4:Y:S01]  /*2370*/  @P4 LDG.E.U8 R113, desc[UR12][R106.64] ;  /* 0x0000000c6a714981 */ /* 0x000122000c1e1100 */
[----:B------:R-:W-:Y:S01]  /*2380*/  ISETP.GT.AND P4, PT, R8, 0xa, PT ;  /* 0x0000000a0800780c */ /* 0x000fe20003f84270 */
[----:B------:R-:W-:Y:S01]  /*2390*/  IMAD.U32 R150, RZ, RZ, UR41 ;  /* 0x00000029ff967e24 */ /* 0x000fe2000f8e00ff */
[----:B-1----:R-:W-:Y:S01]  /*23a0*/  IADD3 R102, P2, R10, UR41, RZ ;  /* 0x000000290a667c10 */ /* 0x002fe2000ff5e0ff */
[----:B------:R1:W2:Y:S01]  /*23b0*/  @P5 LDG.E.U8 R131, desc[UR12][R100.64] ;  /* 0x0000000c64835981 */ /* 0x0002a2000c1e1100 */
        /* <DEDUP_REMOVED lines=13> */
[----:B------:R0:W2:Y:S01]  /*2490*/  @P4 LDG.E.U8 R141, desc[UR12][R146.64] ;  /* 0x0000000c928d4981 */ /* 0x0000a2000c1e1100 */
        /* <DEDUP_REMOVED lines=14> */
[----:B------:R-:W2:Y:S01]  /*2580*/  @P3 LDG.E.U8 R125, desc[UR12][R100.64] ;  /* 0x0000000c647d3981 */ /* 0x000ea2000c1e1100 */
        /* <DEDUP_REMOVED lines=59> */
[----:B------:R-:W-:Y:S01]  /*2940*/  IADD3 R106, P2, R10, UR26, RZ ;  /* 0x0000001a0a6a7c10 */ /* 0x000fe2000ff5e0ff */
[----:B------:R0:W2:Y:S01]  /*2950*/  @P5 LDG.E.U8 R155, desc[UR12][R102.64] ;  /* 0x0000000c669b5981 */ /* 0x0000a2000c1e1100 */
[----:B------:R-:W-:Y:S01]  /*2960*/  IMAD.U32 R148, RZ, RZ, UR25 ;  /* 0x00000019ff947e24 */ /* 0x000fe2000f8e00ff */
[----:B------:R-:W-:-:S02]  /*2970*/  ISETP.GT.AND P5, PT, R8, 0x1a, PT ;  /* 0x0000001a0800780c */ /* 0x000fc40003fa4270 */
[C---:B-1----:R-:W-:Y:S02]  /*2980*/  IADD3 R104, P1, R10.reuse, UR25, RZ ;  /* 0x000000190a687c10 */ /* 0x042fe4000ff3e0ff */
[----:B------:R-:W-:Y:S01]  /*2990*/  PRMT R135, RZ, 0x7610, R135 ;  /* 0x00007610ff877816 */ /* 0x000fe20000000087 */
[----:B0-----:R-:W-:Y:S01]  /*29a0*/  IMAD.U32 R146, RZ, RZ, UR24 ;  /* 0x00000018ff927e24 */ /* 0x001fe2000f8e00ff */
[----:B------:R-:W-:Y:S02]  /*29b0*/  PRMT R153, RZ, 0x7610, R153 ;  /* 0x00007610ff997816 */ /* 0x000fe40000000099 */
[----:B------:R-:W-:Y:S02]  /*29c0*/  IADD3 R100, P0, R10, UR24, RZ ;  /* 0x000000180a647c10 */ /* 0x000fe4000ff1e0ff */
[-C--:B------:R-:W-:Y:S02]  /*29d0*/  LEA.HI.X.SX32 R107, R150, R11.reuse, 0x1, P2 ;  /* 0x0000000b966b7211 */ /* 0x080fe400010f0eff */
[-C--:B------:R-:W-:Y:S01]  /*29e0*/  LEA.HI.X.SX32 R105, R148, R11.reuse, 0x1, P1 ;  /* 0x0000000b94697211 */ /* 0x080fe200008f0eff */
[----:B------:R-:W-:Y:S01]  /*29f0*/  IMAD.U32 R150, RZ, RZ, UR23 ;  /* 0x00000017ff967e24 */ /* 0x000fe2000f8e00ff */
[----:B------:R-:W-:Y:S01]  /*2a00*/  PRMT R145, RZ, 0x7610, R145 ;  /* 0x00007610ff917816 */ /* 0x000fe20000000091 */
[----:B------:R-:W2:Y:S01]  /*2a10*/  @P3 LDG.E.U8 R135, desc[UR12][R106.64] ;  /* 0x0000000c6a873981 */ /* 0x000ea2000c1e1100 */
[----:B------:R-:W-:-:S02]  /*2a20*/  LEA.HI.X.SX32 R101, R146, R11, 0x1, P0 ;  /* 0x0000000b92657211 */ /* 0x000fc400000f0eff */
[----:B------:R-:W-:Y:S01]  /*2a30*/  IADD3 R146, P0, R10, UR23, RZ ;  /* 0x000000170a927c10 */ /* 0x000fe2000ff1e0ff */
[----:B------:R0:W2:Y:S01]  /*2a40*/  @P4 LDG.E.U8 R153, desc[UR12][R104.64] ;  /* 0x0000000c68994981 */ /* 0x0000a2000c1e1100 */
[C---:B------:R-:W-:Y:S02]  /*2a50*/  ISETP.GT.AND P3, PT, R8.reuse, 0x1c, PT ;  /* 0x0000001c0800780c */ /* 0x040fe40003f64270 */
[C---:B------:R-:W-:Y:S01]  /*2a60*/  ISETP.GT.AND P4, PT, R8.reuse, 0x1d, PT ;  /* 0x0000001d0800780c */ /* 0x040fe20003f84270 */
[----:B------:R1:W2:Y:S01]  /*2a70*/  @P5 LDG.E.U8 R145, desc[UR12][R100.64] ;  /* 0x0000000c64915981 */ /* 0x0002a2000c1e1100 */
[----:B------:R-:W-:Y:S01]  /*2a80*/  ISETP.GT.AND P2, PT, R8, 0x1b, PT ;  /* 0x0000001b0800780c */ /* 0x000fe20003f44270 */
[----:B------:R-:W-:Y:S01]  /*2a90*/  IMAD.U32 R148, RZ, RZ, UR22 ;  /* 0x00000016ff947e24 */ /* 0x000fe2000f8e00ff */
[----:B------:R-:W-:Y:S02]  /*2aa0*/  LEA.HI.X.SX32 R147, R150, R11, 0x1, P0 ;  /* 0x0000000b96937211 */ /* 0x000fe400000f0eff */
[----:B------:R-:W-:Y:S01]  /*2ab0*/  IADD3 R102, P1, R10, UR22, RZ ;  /* 0x000000160a667c10 */ /* 0x000fe2000ff3e0ff */
[----:B0-----:R-:W-:Y:S01]  /*2ac0*/  IMAD.U32 R104, RZ, RZ, UR21 ;  /* 0x00000015ff687e24 */ /* 0x001fe2000f8e00ff */
[----:B------:R-:W-:-:S02]  /*2ad0*/  PRMT R123, RZ, 0x7610, R123 ;  /* 0x00007610ff7b7816 */ /* 0x000fc4000000007b */
[----:B-1----:R-:W-:Y:S02]  /*2ae0*/  IADD3 R100, P0, R10, UR21, RZ ;  /* 0x000000150a647c10 */ /* 0x002fe4000ff1e0ff */
[----:B------:R-:W-:Y:S02]  /*2af0*/  PRMT R149, RZ, 0x7610, R149 ;  /* 0x00007610ff957816 */ /* 0x000fe40000000095 */
[-C--:B------:R-:W-:Y:S02]  /*2b00*/  LEA.HI.X.SX32 R103, R148, R11.reuse, 0x1, P1 ;  /* 0x0000000b94677211 */ /* 0x080fe400008f0eff */
[----:B------:R-:W-:Y:S02]  /*2b10*/  LEA.HI.X.SX32 R101, R104, R11, 0x1, P0 ;  /* 0x0000000b68657211 */ /* 0x000fe400000f0eff */
[----:B------:R-:W-:Y:S01]  /*2b20*/  PRMT R151, RZ, 0x7610, R151 ;  /* 0x00007610ff977816 */ /* 0x000fe20000000097 */
[----:B------:R-:W2:Y:S01]  /*2b30*/  @P3 LDG.E.U8 R123, desc[UR12][R102.64] ;  /* 0x0000000c667b3981 */ /* 0x000ea2000c1e1100 */
[----:B------:R-:W-:-:S03]  /*2b40*/  ISETP.GT.AND P3, PT, R8, 0x1e, PT ;  /* 0x0000001e0800780c */ /* 0x000fc60003f64270 */
[----:B------:R-:W2:Y:S01]  /*2b50*/  @P4 LDG.E.U8 R149, desc[UR12][R100.64] ;  /* 0x0000000c64954981 */ /* 0x000ea2000c1e1100 */
[----:B------:R-:W-:Y:S01]  /*2b60*/  ISETP.GT.AND P4, PT, R8, 0x1f, PT ;  /* 0x0000001f0800780c */ /* 0x000fe20003f84270 */
[----:B------:R-:W-:Y:S02]  /*2b70*/  IMAD.U32 R148, RZ, RZ, UR20 ;  /* 0x00000014ff947e24 */ /* 0x000fe4000f8e00ff */
[----:B------:R0:W2:Y:S01]  /*2b80*/  @P2 LDG.E.U8 R151, desc[UR12][R146.64] ;  /* 0x0000000c92972981 */ /* 0x0000a2000c1e1100 */
[C---:B------:R-:W-:Y:S02]  /*2b90*/  IADD3 R104, P1, R10.reuse, UR20, RZ ;  /* 0x000000140a687c10 */ /* 0x040fe4000ff3e0ff */
[----:B------:R-:W-:Y:S02]  /*2ba0*/  IADD3 R106, P2, R10, UR15, RZ ;  /* 0x0000000f0a6a7c10 */ /* 0x000fe4000ff5e0ff */
[----:B------:R-:W-:Y:S01]  /*2bb0*/  PRMT R117, RZ, 0x7610, R117 ;  /* 0x00007610ff757816 */ /* 0x000fe20000000075 */
[----:B0-----:R-:W-:Y:S01]  /*2bc0*/  IMAD.U32 R146, RZ, RZ, UR15 ;  /* 0x0000000fff927e24 */ /* 0x001fe2000f8e00ff */
[----:B------:R-:W-:-:S02]  /*2bd0*/  PRMT R147, RZ, 0x7610, R147 ;  /* 0x00007610ff937816 */ /* 0x000fc40000000093 */
[-C--:B------:R-:W-:Y:S02]  /*2be0*/  LEA.HI.X.SX32 R105, R148, R11.reuse, 0x1, P1 ;  /* 0x0000000b94697211 */ /* 0x080fe400008f0eff */
[----:B------:R-:W-:-:S03]  /*2bf0*/  LEA.HI.X.SX32 R107, R146, R11, 0x1, P2 ;  /* 0x0000000b926b7211 */ /* 0x000fc600010f0eff */
[----:B------:R0:W2:Y:S04]  /*2c00*/  @P3 LDG.E.U8 R117, desc[UR12][R104.64] ;  /* 0x0000000c68753981 */ /* 0x0000a8000c1e1100 */
[----:B------:R1:W2:Y:S01]  /*2c10*/  @P4 LDG.E.U8 R147, desc[UR12][R106.64] ;  /* 0x0000000c6a934981 */ /* 0x0002a2000c1e1100 */
[----:B------:R-:W-:Y:S02]  /*2c20*/  ISETP.GE.AND P0, PT, R7, R8, PT ;  /* 0x000000080700720c */ /* 0x000fe40003f06270 */
[C---:B------:R-:W-:Y:S02]  /*2c30*/  IADD3 R102, P1, R5.reuse, R144, RZ ;  /* 0x0000009005667210 */ /* 0x040fe40007f3e0ff */
[----:B------:R-:W-:Y:S02]  /*2c40*/  IADD3 R100, P2, R5, R142, RZ ;  /* 0x0000008e05647210 */ /* 0x000fe40007f5e0ff */
[----:B------:R-:W-:Y:S01]  /*2c50*/  PRMT R19, RZ, 0x7610, R19 ;  /* 0x00007610ff137816 */ /* 0x000fe20000000013 */
[----:B------:R-:W-:Y:S01]  /*2c60*/  IMAD.X R103, R3, 0x1, R128, P1 ;  /* 0x0000000103677824 */ /* 0x000fe200008e0680 */
[----:B0-----:R-:W-:Y:S01]  /*2c70*/  IADD3 R104, P1, R5, R140, RZ ;  /* 0x0000008c05687210 */ /* 0x001fe20007f3e0ff */
[----:B------:R-:W-:Y:S01]  /*2c80*/  IMAD.X R101, R3, 0x1, R124, P2 ;  /* 0x0000000103657824 */ /* 0x000fe200010e067c */
[----:B------:R-:W-:Y:S01]  /*2c90*/  BAR.SYNC.DEFER_BLOCKING 0x0 ;  /* 0x0000000000007b1d */ /* 0x000fe20000010000 */
[----:B------:R-:W-:-:S02]  /*2ca0*/  PRMT R146, RZ, 0x7610, R146 ;  /* 0x00007610ff927816 */ /* 0x000fc40000000092 */
[----:B------:R-:W-:Y:S01]  /*2cb0*/  IMAD.X R105, R3, 0x1, R120, P1 ;  /* 0x0000000103697824 */ /* 0x000fe200008e0678 */
[----:B------:R-:W-:Y:S02]  /*2cc0*/  PRMT R148, RZ, 0x7610, R148 ;  /* 0x00007610ff947816 */ /* 0x000fe40000000094 */
[----:B-1----:R-:W-:Y:S02]  /*2cd0*/  IADD3 R106, P2, R5, R138, RZ ;  /* 0x0000008a056a7210 */ /* 0x002fe40007f5e0ff */
[----:B------:R-:W-:-:S03]  /*2ce0*/  PRMT R21, RZ, 0x7610, R21 ;  /* 0x00007610ff157816 */ /* 0x000fc60000000015 */
[----:B------:R-:W-:Y:S01]  /*2cf0*/  IMAD.X R107, R3, 0x1, R116, P2 ;  /* 0x00000001036b7824 */ /* 0x000fe200010e0674 */
[----:B------:R0:W2:Y:S04]  /*2d00*/  @!P0 LDG.E.U8 R19, desc[UR12][R100.64] ;  /* 0x0000000c64138981 */ /* 0x0000a8000c1e1100 */
[----:B------:R1:W2:Y:S04]  /*2d10*/  @!P0 LDG.E.U8 R146, desc[UR12][R102.64] ;  /* 0x0000000c66928981 */ /* 0x0002a8000c1e1100 */
[----:B------:R1:W2:Y:S01]  /*2d20*/  @!P0 LDG.E.U8 R148, desc[UR12][R104.64] ;  /* 0x0000000c68948981 */ /* 0x0002a2000c1e1100 */
[----:B0-----:R-:W-:-:S03]  /*2d30*/  IADD3 R100, P1, R5, R136, RZ ;  /* 0x0000008805647210 */ /* 0x001fc60007f3e0ff */
[----:B------:R0:W2:Y:S02]  /*2d40*/  @!P0 LDG.E.U8 R21, desc[UR12][R106.64] ;  /* 0x0000000c6a158981 */ /* 0x0000a4000c1e1100 */
[----:B------:R-:W-:Y:S01]  /*2d50*/  IMAD.X R101, R3, 0x1, R112, P1 ;  /* 0x0000000103657824 */ /* 0x000fe200008e0670 */
[----:B-1----:R-:W-:-:S05]  /*2d60*/  IADD3 R102, P1, R5, R134, RZ ;  /* 0x0000008605667210 */ /* 0x002fca0007f3e0ff */
[----:B------:R-:W-:Y:S01]  /*2d70*/  IMAD.X R103, R3, 0x1, R108, P1 ;  /* 0x0000000103677824 */ /* 0x000fe200008e066c */
[----:B------:R-:W-:Y:S02]  /*2d80*/  IADD3 R104, P1, R5, R130, RZ ;  /* 0x0000008205687210 */ /* 0x000fe40007f3e0ff */
[----:B------:R-:W-:-:S03]  /*2d90*/  PRMT R150, RZ, 0x7610, R150 ;  /* 0x00007610ff967816 */ /* 0x000fc60000000096 */
[----:B------:R-:W-:Y:S01]  /*2da0*/  IMAD.X R105, R3, 0x1, R96, P1 ;  /* 0x0000000103697824 */ /* 0x000fe200008e0660 */
[----:B0-----:R-:W-:Y:S02]  /*2db0*/  IADD3 R106, P1, R5, R126, RZ ;  /* 0x0000007e056a7210 */ /* 0x001fe40007f3e0ff */
[----:B------:R0:W2:Y:S01]  /*2dc0*/  @!P0 LDG.E.U8 R150, desc[UR12][R100.64] ;  /* 0x0000000c64968981 */ /* 0x0000a2000c1e1100 */
[----:B------:R-:W-:Y:S02]  /*2dd0*/  PRMT R23, RZ, 0x7610, R23 ;  /* 0x00007610ff177816 */ /* 0x000fe40000000017 */
[----:B------:R-:W-:Y:S01]  /*2de0*/  IMAD.X R107, R3, 0x1, R92, P1 ;  /* 0x00000001036b7824 */ /* 0x000fe200008e065c */
[----:B------:R-:W-:-:S03]  /*2df0*/  PRMT R152, RZ, 0x7610, R152 ;  /* 0x00007610ff987816 */ /* 0x000fc60000000098 */
[----:B------:R1:W2:Y:S01]  /*2e00*/  @!P0 LDG.E.U8 R23, desc[UR12][R102.64] ;  /* 0x0000000c66178981 */ /* 0x0002a2000c1e1100 */
[----:B0-----:R-:W-:-:S03]  /*2e10*/  IADD3 R100, P1, R5, R122, RZ ;  /* 0x0000007a05647210 */ /* 0x001fc60007f3e0ff */
[----:B------:R0:W2:Y:S02]  /*2e20*/  @!P0 LDG.E.U8 R152, desc[UR12][R104.64] ;  /* 0x0000000c68988981 */ /* 0x0000a4000c1e1100 */
[----:B------:R-:W-:Y:S01]  /*2e30*/  IMAD.X R101, R3, 0x1, R88, P1 ;  /* 0x0000000103657824 */ /* 0x000fe200008e0658 */
[----:B-1----:R-:W-:Y:S02]  /*2e40*/  IADD3 R102, P1, R5, R118, RZ ;  /* 0x0000007605667210 */ /* 0x002fe40007f3e0ff */
        /* <DEDUP_REMOVED lines=17> */
[----:B------:R-:W-:-:S04]  /*2f60*/  IMAD.X R103, R3, 0x1, R14, P1 ;  /* 0x0000000103677824 */ /* 0x000fc800008e060e */
[----:B------:R1:W2:Y:S01]  /*2f70*/  @!P0 LDG.E.U8 R93, desc[UR12][R106.64] ;  /* 0x0000000c6a5d8981 */ /* 0x0002a2000c1e1100 */
[----:B0-----:R-:W-:-:S05]  /*2f80*/  IADD3 R104, P1, R5, R90, RZ ;  /* 0x0000005a05687210 */ /* 0x001fca0007f3e0ff */
[----:B------:R-:W-:Y:S01]  /*2f90*/  IMAD.X R105, R3, 0x1, R12, P1 ;  /* 0x0000000103697824 */ /* 0x000fe200008e060c */
[----:B-1----:R-:W-:Y:S02]  /*2fa0*/  IADD3 R106, P1, R5, R4, RZ ;  /* 0x00000004056a7210 */ /* 0x002fe40007f3e0ff */
[----:B------:R-:W-:Y:S02]  /*2fb0*/  PRMT R158, RZ, 0x7610, R158 ;  /* 0x00007610ff9e7816 */ /* 0x000fe4000000009e */
[----:B------:R-:W-:Y:S01]  /*2fc0*/  PRMT R160, RZ, 0x7610, R160 ;  /* 0x00007610ffa07816 */ /* 0x000fe200000000a0 */
[----:B------:R-:W-:Y:S01]  /*2fd0*/  IMAD.X R107, R3, 0x1, R132, P1 ;  /* 0x00000001036b7824 */ /* 0x000fe200008e0684 */
[----:B------:R-:W-:Y:S02]  /*2fe0*/  PRMT R95, RZ, 0x7610, R95 ;  /* 0x00007610ff5f7816 */ /* 0x000fe4000000005f */
[----:B------:R-:W-:Y:S01]  /*2ff0*/  PRMT R97, RZ, 0x7610, R97 ;  /* 0x00007610ff617816 */ /* 0x000fe20000000061 */
[----:B------:R5:W2:Y:S04]  /*3000*/  @!P0 LDG.E.U8 R158, desc[UR12][R100.64] ;  /* 0x0000000c649e8981 */ /* 0x000aa8000c1e1100 */
[----:B------:R4:W2:Y:S04]  /*3010*/  @!P0 LDG.E.U8 R160, desc[UR12][R104.64] ;  /* 0x0000000c68a08981 */ /* 0x0008a8000c1e1100 */
[----:B------:R0:W2:Y:S04]  /*3020*/  @!P0 LDG.E.U8 R95, desc[UR12][R102.64] ;  /* 0x0000000c665f8981 */ /* 0x0000a8000c1e1100 */
[----:B------:R1:W2:Y:S01]  /*3030*/  @!P0 LDG.E.U8 R97, desc[UR12][R106.64] ;  /* 0x0000000c6a618981 */ /* 0x0002a2000c1e1100 */
[----:B---3--:R-:W-:-:S02]  /*3040*/  LOP3.LUT R99, R99, 0xffff, RZ, 0xc0, !PT ;  /* 0x0000ffff63637812 */ /* 0x008fc400078ec0ff */
[----:B-----5:R-:W-:Y:S02]  /*3050*/  LOP3.LUT R100, R111, 0xffff, RZ, 0xc0, !PT ;  /* 0x0000ffff6f647812 */ /* 0x020fe400078ec0ff */
[----:B----4-:R-:W-:Y:S02]  /*3060*/  LOP3.LUT R104, R165, 0xffff, RZ, 0xc0, !PT ;  /* 0x0000ffffa5687812 */ /* 0x010fe400078ec0ff */
[----:B------:R-:W-:Y:S02]  /*3070*/  PRMT R100, R99, 0x3340, R100 ;  /* 0x0000334063647816 */ /* 0x000fe40000000064 */
[----:B--2---:R-:W-:Y:S02]  /*3080*/  LOP3.LUT R99, R131, 0xffff, RZ, 0xc0, !PT ;  /* 0x0000ffff83637812 */ /* 0x004fe400078ec0ff */
[----:B0-----:R-:W-:Y:S02]  /*3090*/  LOP3.LUT R103, R164, 0xffff, RZ, 0xc0, !PT ;  /* 0x0000ffffa4677812 */ /* 0x001fe400078ec0ff */
[----:B------:R-:W-:-:S02]  /*30a0*/  PRMT R99, R99, 0x3340, R104 ;  /* 0x0000334063637816 */ /* 0x000fc40000000068 */
[----:B------:R-:W-:Y:S02]  /*30b0*/  LOP3.LUT R104, R141, 0xffff, RZ, 0xc0, !PT ;  /* 0x0000ffff8d687812 */ /* 0x000fe400078ec0ff */
[----:B------:R-:W-:Y:S02]  /*30c0*/  LOP3.LUT R125, R125, 0xffff, RZ, 0xc0, !PT ;  /* 0x0000ffff7d7d7812 */ /* 0x000fe400078ec0ff */
[----:B-1----:R-:W-:Y:S02]  /*30d0*/  LOP3.LUT R106, R163, 0xffff, RZ, 0xc0, !PT ;  /* 0x0000ffffa36a7812 */ /* 0x002fe400078ec0ff */
[----:B------:R-:W-:Y:S02]  /*30e0*/  PRMT R104, R104, 0x3340, R103 ;  /* 0x0000334068687816 */ /* 0x000fe40000000067 */
[----:B------:R-:W-:Y:S02]  /*30f0*/  LOP3.LUT R101, R119, 0xffff, RZ, 0xc0, !PT ;  /* 0x0000ffff77657812 */ /* 0x000fe400078ec0ff */
[----:B------:R-:W-:-:S02]  /*3100*/  LOP3.LUT R102, R109, 0xffff, RZ, 0xc0, !PT ;  /* 0x0000ffff6d667812 */ /* 0x000fc400078ec0ff */
[----:B------:R-:W-:Y:S02]  /*3110*/  PRMT R103, R125, 0x3340, R106 ;  /* 0x000033407d677816 */ /* 0x000fe4000000006a */
[----:B------:R-:W-:Y:S02]  /*3120*/  LOP3.LUT R106, R139, 0xffff, RZ, 0xc0, !PT ;  /* 0x0000ffff8b6a7812 */ /* 0x000fe400078ec0ff */
[----:B------:R-:W-:Y:S02]  /*3130*/  LOP3.LUT R105, R162, 0xffff, RZ, 0xc0, !PT ;  /* 0x0000ffffa2697812 */ /* 0x000fe400078ec0ff */
[----:B------:R-:W-:Y:S02]  /*3140*/  LOP3.LUT R127, R127, 0xffff, RZ, 0xc0, !PT ;  /* 0x0000ffff7f7f7812 */ /* 0x000fe400078ec0ff */
[----:B------:R-:W-:Y:S02]  /*3150*/  LOP3.LUT R162, R161, 0xffff, RZ, 0xc0, !PT ;  /* 0x0000ffffa1a27812 */ /* 0x000fe400078ec0ff */
[----:B------:R-:W-:-:S02]  /*3160*/  PRMT R101, R101, 0x3340, R102 ;  /* 0x0000334065657816 */ /* 0x000fc40000000066 */
[----:B------:R-:W-:Y:S02]  /*3170*/  LOP3.LUT R102, R143, 0xffff, RZ, 0xc0, !PT ;  /* 0x0000ffff8f667812 */ /* 0x000fe400078ec0ff */
[----:B------:R-:W-:Y:S02]  /*3180*/  LOP3.LUT R113, R113, 0xffff, RZ, 0xc0, !PT ;  /* 0x0000ffff71717812 */ /* 0x000fe400078ec0ff */
[----:B------:R-:W-:Y:S02]  /*3190*/  PRMT R106, R106, 0x3340, R105 ;  /* 0x000033406a6a7816 */ /* 0x000fe40000000069 */
[----:B------:R-:W-:Y:S02]  /*31a0*/  LOP3.LUT R115, R115, 0xffff, RZ, 0xc0, !PT ;  /* 0x0000ffff73737812 */ /* 0x000fe400078ec0ff */
[----:B------:R-:W-:Y:S02]  /*31b0*/  PRMT R105, R127, 0x3340, R162 ;  /* 0x000033407f697816 */ /* 0x000fe400000000a2 */
[----:B------:R-:W-:-:S02]  /*31c0*/  LOP3.LUT R137, R137, 0xffff, RZ, 0xc0, !PT ;  /* 0x0000ffff89897812 */ /* 0x000fc400078ec0ff */
[----:B------:R-:W-:Y:S02]  /*31d0*/  LOP3.LUT R162, R159, 0xffff, RZ, 0xc0, !PT ;  /* 0x0000ffff9fa27812 */ /* 0x000fe400078ec0ff */
[----:B------:R-:W-:Y:S02]  /*31e0*/  LOP3.LUT R133, R133, 0xffff, RZ, 0xc0, !PT ;  /* 0x0000ffff85857812 */ /* 0x000fe400078ec0ff */
[----:B------:R-:W-:Y:S02]  /*31f0*/  PRMT R102, R102, 0x3340, R113 ;  /* 0x0000334066667816 */ /* 0x000fe40000000071 */
[----:B------:R-:W-:-:S04]  /*3200*/  LOP3.LUT R164, R157, 0xffff, RZ, 0xc0, !PT ;  /* 0x0000ffff9da47812 */ /* 0x000fc800078ec0ff */
[----:B------:R-:W-:Y:S02]  /*3210*/  PRMT R115, R115, 0x3340, R164 ;  /* 0x0000334073737816 */ /* 0x000fe400000000a4 */
[----:B------:R-:W-:Y:S02]  /*3220*/  LOP3.LUT R164, R129, 0xffff, RZ, 0xc0, !PT ;  /* 0x0000ffff81a47812 */ /* 0x000fe400078ec0ff */
[----:B------:R-:W-:Y:S02]  /*3230*/  LOP3.LUT R121, R121, 0xffff, RZ, 0xc0, !PT ;  /* 0x0000ffff79797812 */ /* 0x000fe400078ec0ff */
[----:B------:R-:W-:Y:S02]  /*3240*/  LOP3.LUT R155, R155, 0xffff, RZ, 0xc0, !PT ;  /* 0x0000ffff9b9b7812 */ /* 0x000fe400078ec0ff */
[----:B------:R-:W-:Y:S02]  /*3250*/  PRMT R162, R137, 0x3340, R162 ;  /* 0x0000334089a27816 */ /* 0x000fe400000000a2 */
[----:B------:R-:W-:-:S02]  /*3260*/  PRMT R133, R133, 0x3340, R164 ;  /* 0x0000334085857816 */ /* 0x000fc400000000a4 */
[----:B------:R-:W-:Y:S02]  /*3270*/  PRMT R121, R121, 0x3340, R155 ;  /* 0x0000334079797816 */ /* 0x000fe4000000009b */
[----:B------:R-:W-:Y:S02]  /*3280*/  PRMT R101, R101, 0x5410, R102 ;  /* 0x0000541065657816 */ /* 0x000fe40000000066 */
[----:B------:R-:W-:Y:S02]  /*3290*/  LOP3.LUT R135, R135, 0xffff, RZ, 0xc0, !PT ;  /* 0x0000ffff87877812 */ /* 0x000fe400078ec0ff */
[----:B------:R-:W-:Y:S02]  /*32a0*/  LOP3.LUT R153, R153, 0xffff, RZ, 0xc0, !PT ;  /* 0x0000ffff99997812 */ /* 0x000fe400078ec0ff */
[----:B------:R-:W-:Y:S02]  /*32b0*/  LOP3.LUT R145, R145, 0xffff, RZ, 0xc0, !PT ;  /* 0x0000ffff91917812 */ /* 0x000fe400078ec0ff */
[----:B------:R-:W-:-:S02]  /*32c0*/  PRMT R135, R135, 0x3340, R153 ;  /* 0x0000334087877816 */ /* 0x000fc40000000099 */
[----:B------:R-:W-:Y:S02]  /*32d0*/  PRMT R102, R99, 0x5410, R104 ;  /* 0x0000541063667816 */ /* 0x000fe40000000068 */
[----:B------:R-:W-:Y:S02]  /*32e0*/  PRMT R103, R103, 0x5410, R106 ;  /* 0x0000541067677816 */ /* 0x000fe4000000006a */
[----:B------:R-:W-:Y:S02]  /*32f0*/  PRMT R104, R105, 0x5410, R162 ;  /* 0x0000541069687816 */ /* 0x000fe400000000a2 */
[----:B------:R-:W-:Y:S02]  /*3300*/  PRMT R100, R133, 0x5410, R100 ;  /* 0x0000541085647816 */ /* 0x000fe40000000064 */
[----:B------:R-:W-:Y:S02]  /*3310*/  LOP3.LUT R123, R123, 0xffff, RZ, 0xc0, !PT ;  /* 0x0000ffff7b7b7812 */ /* 0x000fe400078ec0ff */
[----:B------:R-:W-:-:S02]  /*3320*/  LOP3.LUT R149, R149, 0xffff, RZ, 0xc0, !PT ;  /* 0x0000ffff95957812 */ /* 0x000fc400078ec0ff */
[----:B------:R-:W-:Y:S02]  /*3330*/  LOP3.LUT R151, R151, 0xffff, RZ, 0xc0, !PT ;  /* 0x0000ffff97977812 */ /* 0x000fe400078ec0ff */
[----:B------:R-:W-:Y:S02]  /*3340*/  PRMT R107, R123, 0x3340, R149 ;  /* 0x000033407b6b7816 */ /* 0x000fe40000000095 */
[----:B------:R-:W-:Y:S02]  /*3350*/  PRMT R145, R145, 0x3340, R151 ;  /* 0x0000334091917816 */ /* 0x000fe40000000097 */
[----:B------:R-:W-:Y:S02]  /*3360*/  PRMT R105, R115, 0x5410, R121 ;  /* 0x0000541073697816 */ /* 0x000fe40000000079 */
[----:B------:R-:W-:Y:S02]  /*3370*/  PRMT R106, R135, 0x5410, R145 ;  /* 0x00005410876a7816 */ /* 0x000fe40000000091 */
[----:B------:R-:W-:-:S02]  /*3380*/  LOP3.LUT R117, R117, 0xffff, RZ, 0xc0, !PT ;  /* 0x0000ffff75757812 */ /* 0x000fc400078ec0ff */
[----:B------:R-:W-:-:S04]  /*3390*/  LOP3.LUT R147, R147, 0xffff, RZ, 0xc0, !PT ;  /* 0x0000ffff93937812 */ /* 0x000fc800078ec0ff */
[----:B------:R-:W-:-:S04]  /*33a0*/  PRMT R117, R117, 0x3340, R147 ;  /* 0x0000334075757816 */ /* 0x000fc80000000093 */
[----:B------:R-:W-:Y:S01]  /*33b0*/  PRMT R107, R107, 0x5410, R117 ;  /* 0x000054106b6b7816 */ /* 0x000fe20000000075 */
[----:B------:R0:W-:Y:S04]  /*33c0*/  STS.128 [R9+UR6], R100 ;  /* 0x0000006409007988 */ /* 0x0001e80008000c06 */
[----:B------:R1:W-:Y:S04]  /*33d0*/  STS.128 [R2+UR6], R104 ;  /* 0x0000006802007988 */ /* 0x0003e80008000c06 */
[----:B------:R1:W-:Y:S04]  /*33e0*/  STS.U8 [R17+UR6+0x1700], R146 ;  /* 0x0017009211007988 */ /* 0x0003e80008000006 */
        /* <DEDUP_REMOVED lines=14> */
[----:B------:R1:W-:Y:S01]  /*34d0*/  STS.U8 [R6+UR6+0x1780], R97 ;  /* 0x0017806106007988 */ /* 0x0003e20008000006 */
[----:B------:R2:W-:Y:S06]  /*34e0*/  MEMBAR.ALL.CTA ;  /* 0x0000000000007992 */ /* 0x0005ec0000008000 */
[----:B--2---:R-:W2:Y:S02]  /*34f0*/  FENCE.VIEW.ASYNC.S ;  /* 0x00000000000073c6 */ /* 0x004ea40000000000 */
[----:B--2---:R-:W-:Y:S06]  /*3500*/  BAR.SYNC.DEFER_BLOCKING 0x0 ;  /* 0x0000000000007b1d */ /* 0x004fec0000010000 */
[----:B------:R-:W-:Y:S01]  /*3510*/  UMOV UR16, UR4 ;  /* 0x0000000400107c82 */ /* 0x000fe20008000000 */
[----:B------:R-:W-:Y:S01]  /*3520*/  UMOV UR17, 0xc0000010 ;  /* 0xc000001000117882 */ /* 0x000fe20000000000 */
[----:B------:R-:W-:Y:S01]  /*3530*/  UMOV UR10, UR18 ;  /* 0x00000012000a7c82 */ /* 0x000fe20008000000 */
[----:B------:R-:W-:Y:S01]  /*3540*/  UMOV UR11, UR19 ;  /* 0x00000013000b7c82 */ /* 0x000fe20008000000 */
[----:B------:R-:W-:-:S06]  /*3550*/  WARPGROUP.ARRIVE ;  /* 0x00000000000079c5 */ /* 0x000fcc0000000000 */
[----:B------:R-:W-:Y:S04]  /*3560*/  QGMMA.64x64x32.F32.E4M3.E4M3 R56, gdesc[UR16], R56 ;  /* 0x00e00000103879f3 */ /* 0x000fe80008700838 */
[----:B------:R-:W-:Y:S01]  /*3570*/  QGMMA.64x64x32.F32.E4M3.E4M3 R24, gdesc[UR8], R24, gsb0 ;  /* 0x00e00000081879f3 */ /* 0x000fe20008000818 */
[----:B------:R-:W-:Y:S01]  /*3580*/  IADD3 R142, P1, R142, UR49, RZ ;  /* 0x000000318e8e7c10 */ /* 0x000fe2000ff3e0ff */
[----:B------:R-:W-:-:S03]  /*3590*/  UIADD3 UR7, UR7, -0x1, URZ ;  /* 0xffffffff07077890 */ /* 0x000fc6000fffe03f */
[----:B------:R-:W-:Y:S02]  /*35a0*/  IADD3.X R124, R124, UR51, RZ, P1, !PT ;  /* 0x000000337c7c7c10 */ /* 0x000fe40008ffe4ff */
[----:B------:R-:W-:Y:S01]  /*35b0*/  IADD3 R122, P1, R122, UR49, RZ ;  /* 0x000000317a7a7c10 */ /* 0x000fe2000ff3e0ff */
[----:B0-----:R-:W-:Y:S01]  /*35c0*/  IMAD.U32 R100, RZ, RZ, UR50 ;  /* 0x00000032ff647e24 */ /* 0x001fe2000f8e00ff */
[----:B------:R-:W-:Y:S02]  /*35d0*/  IADD3 R10, P0, R10, UR50, RZ ;  /* 0x000000320a0a7c10 */ /* 0x000fe4000ff1e0ff */
[----:B------:R-:W-:Y:S02]  /*35e0*/  IADD3 R4, P3, R4, UR49, RZ ;  /* 0x0000003104047c10 */ /* 0x000fe4000ff7e0ff */
[----:B------:R-:W-:Y:S02]  /*35f0*/  IADD3 R144, P2, R144, UR49, RZ ;  /* 0x0000003190907c10 */ /* 0x000fe4000ff5e0ff */
[----:B------:R-:W-:-:S02]  /*3600*/  IADD3.X R88, R88, UR51, RZ, P1, !PT ;  /* 0x0000003358587c10 */ /* 0x000fc40008ffe4ff */
[----:B------:R-:W-:Y:S02]  /*3610*/  ISETP.NE.U32.AND P1, PT, RZ, UR7, PT ;  /* 0x00000007ff007c0c */ /* 0x000fe4000bf25070 */
[----:B------:R-:W-:Y:S02]  /*3620*/  LEA.HI.X.SX32 R11, R100, R11, 0x1, P0 ;  /* 0x0000000b640b7211 */ /* 0x000fe400000f0eff */
[----:B------:R-:W-:Y:S02]  /*3630*/  IADD3.X R132, R132, UR51, RZ, P3, !PT ;  /* 0x0000003384847c10 */ /* 0x000fe40009ffe4ff */
[----:B------:R-:W-:Y:S02]  /*3640*/  IADD3.X R128, R128, UR51, RZ, P2, !PT ;  /* 0x0000003380807c10 */ /* 0x000fe400097fe4ff */
[----:B------:R-:W-:Y:S02]  /*3650*/  IADD3 R140, P0, R140, UR49, RZ ;  /* 0x000000318c8c7c10 */ /* 0x000fe4000ff1e0ff */
[----:B------:R-:W-:-:S02]  /*3660*/  IADD3 R138, P4, R138, UR49, RZ ;  /* 0x000000318a8a7c10 */ /* 0x000fc4000ff9e0ff */
[----:B------:R-:W-:Y:S02]  /*3670*/  IADD3 R136, P6, R136, UR49, RZ ;  /* 0x0000003188887c10 */ /* 0x000fe4000ffde0ff */
[----:B------:R-:W-:Y:S02]  /*3680*/  IADD3 R134, P5, R134, UR49, RZ ;  /* 0x0000003186867c10 */ /* 0x000fe4000ffbe0ff */
[----:B------:R-:W-:Y:S02]  /*3690*/  IADD3 R130, P3, R130, UR49, RZ ;  /* 0x0000003182827c10 */ /* 0x000fe4000ff7e0ff */
[----:B------:R-:W-:Y:S02]  /*36a0*/  IADD3 R126, P2, R126, UR49, RZ ;  /* 0x000000317e7e7c10 */ /* 0x000fe4000ff5e0ff */
[----:B------:R-:W-:Y:S02]  /*36b0*/  IADD3.X R120, R120, UR51, RZ, P0, !PT ;  /* 0x0000003378787c10 */ /* 0x000fe400087fe4ff */
[----:B------:R-:W-:-:S02]  /*36c0*/  IADD3.X R116, R116, UR51, RZ, P4, !PT ;  /* 0x0000003374747c10 */ /* 0x000fc4000a7fe4ff */
[----:B------:R-:W-:Y:S02]  /*36d0*/  IADD3.X R112, R112, UR51, RZ, P6, !PT ;  /* 0x0000003370707c10 */ /* 0x000fe4000b7fe4ff */
[----:B------:R-:W-:Y:S02]  /*36e0*/  IADD3.X R108, R108, UR51, RZ, P5, !PT ;  /* 0x000000336c6c7c10 */ /* 0x000fe4000affe4ff */
        /* <DEDUP_REMOVED lines=13> */
[----:B------:R-:W-:Y:S01]  /*37c0*/  IADD3.X R12, R12, UR51, RZ, P2, !PT ;  /* 0x000000330c0c7c10 */ /* 0x000fe200097fe4ff */
[----:B------:R-:W-:Y:S01]  /*37d0*/  VIADD R8, R8, 0xffffffe0 ;  /* 0xffffffe008087836 */ /* 0x000fe20000000000 */
[----:B------:R-:W-:Y:S02]  /*37e0*/  WARPGROUP.DEPBAR.LE gsb0, 0x0 ;  /* 0x00008000000079c5 */ /* 0x000fe40000010000 */
[----:B-1----:R-:W-:Y:S05]  /*37f0*/  @P1 BRA `(.L_x_1) ;  /* 0xffffffe800141947 */ /* 0x002fea000383ffff */
.L_x_0:
[----:B------:R-:W-:Y:S01]  /*3800*/  BAR.SYNC.DEFER_BLOCKING 0x0 ;  /* 0x0000000000007b1d */ /* 0x000fe20000010000 */
[C---:B------:R-:W-:Y:S01]  /*3810*/  IMAD.SHL.U32 R2, R0.reuse, 0x10, RZ ;  /* 0x0000001000027824 */ /* 0x040fe200078e00ff */
[----:B------:R-:W-:Y:S01]  /*3820*/  F2FP.SATFINITE.E4M3.F32.PACK_AB_MERGE_C R58, R59, R58, RZ ;  /* 0x0000003a3b3a723e */ /* 0x000fe200048070ff */
[C---:B------:R-:W-:Y:S01]  /*3830*/  IMAD.SHL.U32 R3, R0.reuse, 0x40, RZ ;  /* 0x0000004000037824 */ /* 0x040fe200078e00ff */
[----:B------:R-:W-:Y:S01]  /*3840*/  F2FP.SATFINITE.E4M3.F32.PACK_AB_MERGE_C R63, R63, R62, RZ ;  /* 0x0000003e3f3f723e */ /* 0x000fe200048070ff */
[----:B------:R-:W-:Y:S01]  /*3850*/  IMAD.SHL.U32 R0, R0, 0x8, RZ ;  /* 0x0000000800007824 */ /* 0x000fe200078e00ff */
[----:B------:R-:W-:Y:S01]  /*3860*/  LOP3.LUT R2, R2, 0xf0, RZ, 0xc0, !PT ;  /* 0x000000f002027812 */ /* 0x000fe200078ec0ff */
[----:B------:R-:W-:Y:S01]  /*3870*/  VIADD R5, R15, 0x1 ;  /* 0x000000010f057836 */ /* 0x000fe20000000000 */
[----:B------:R-:W-:Y:S01]  /*3880*/  LOP3.LUT R3, R3, 0x400, RZ, 0xc0, !PT ;  /* 0x0000040003037812 */ /* 0x000fe200078ec0ff */
[----:B------:R-:W-:Y:S01]  /*3890*/  ULDC UR4, c[0x0][0x244] ;  /* 0x0000910000047ab9 */ /* 0x000fe20000000800 */
[----:B------:R-:W-:Y:S01]  /*38a0*/  LOP3.LUT R0, R0, 0x300, RZ, 0xc0, !PT ;  /* 0x0000030000007812 */ /* 0x000fe200078ec0ff */
[----:B------:R-:W-:Y:S01]  /*38b0*/  VIADD R4, R15, 0x2 ;  /* 0x000000020f047836 */ /* 0x000fe20000000000 */
[----:B------:R-:W-:Y:S01]  /*38c0*/  IADD3 R3, R3, UR6, R2 ;  /* 0x0000000603037c10 */ /* 0x000fe2000fffe002 */
[----:B------:R-:W-:Y:S01]  /*38d0*/  VIADD R2, R15, 0x3 ;  /* 0x000000030f027836 */ /* 0x000fe20000000000 */
[----:B------:R-:W-:Y:S01]  /*38e0*/  F2FP.SATFINITE.E4M3.F32.PACK_AB_MERGE_C R56, R57, R56, RZ ;  /* 0x000000383938723e */ /* 0x000fe200048070ff */
[----:B------:R-:W-:Y:S01]  /*38f0*/  VIADD R14, R15, 0x5 ;  /* 0x000000050f0e7836 */ /* 0x000fe20000000000 */
[----:B------:R-:W-:Y:S01]  /*3900*/  F2FP.SATFINITE.E4M3.F32.PACK_AB_MERGE_C R61, R61, R60, RZ ;  /* 0x0000003c3d3d723e */ /* 0x000fe200048070ff */
[----:B------:R-:W-:Y:S01]  /*3910*/  IMAD.IADD R22, R0, 0x1, R3 ;  /* 0x0000000100167824 */ /* 0x000fe200078e0203 */
[----:B------:R-:W-:Y:S01]  /*3920*/  F2FP.SATFINITE.E4M3.F32.PACK_AB_MERGE_C R24, R25, R24, RZ ;  /* 0x000000181918723e */ /* 0x000fe200048070ff */
[----:B------:R-:W-:Y:S01]  /*3930*/  VIADD R0, R15, 0x4 ;  /* 0x000000040f007836 */ /* 0x000fe20000000000 */
[----:B------:R-:W-:-:S02]  /*3940*/  F2FP.SATFINITE.E4M3.F32.PACK_AB_MERGE_C R26, R27, R26, RZ ;  /* 0x0000001a1b1a723e */ /* 0x000fc400048070ff */
[----:B------:R-:W-:Y:S02]  /*3950*/  F2FP.SATFINITE.E4M3.F32.PACK_AB_MERGE_C R29, R29, R28, RZ ;  /* 0x0000001c1d1d723e */ /* 0x000fe400048070ff */
[----:B------:R-:W-:Y:S02]  /*3960*/  F2FP.SATFINITE.E4M3.F32.PACK_AB_MERGE_C R31, R31, R30, RZ ;  /* 0x0000001e1f1f723e */ /* 0x000fe400048070ff */
[----:B------:R-:W-:Y:S02]  /*3970*/  PRMT R57, R58, 0x5410, R63 ;  /* 0x000054103a397816 */ /* 0x000fe4000000003f */
[----:B------:R-:W-:Y:S02]  /*3980*/  PRMT R56, R56, 0x5410, R61 ;  /* 0x0000541038387816 */ /* 0x000fe4000000003d */
[----:B------:R-:W-:Y:S02]  /*3990*/  PRMT R58, R24, 0x5410, R29 ;  /* 0x00005410183a7816 */ /* 0x000fe4000000001d */
[----:B------:R-:W-:-:S02]  /*39a0*/  PRMT R59, R26, 0x5410, R31 ;  /* 0x000054101a3b7816 */ /* 0x000fc4000000001f */
[----:B------:R-:W-:Y:S01]  /*39b0*/  LEA R3, R17, UR6, 0x4 ;  /* 0x0000000611037c11 */ /* 0x000fe2000f8e20ff */
[----:B------:R-:W-:Y:S01]  /*39c0*/  ULDC.64 UR6, c[0x0][0x228] ;  /* 0x00008a0000067ab9 */ /* 0x000fe20000000a00 */
[----:B------:R-:W-:Y:S01]  /*39d0*/  F2FP.SATFINITE.E4M3.F32.PACK_AB_MERGE_C R66, R67, R66, RZ ;  /* 0x000000424342723e */ /* 0x000fe200048070ff */
[----:B------:R-:W-:Y:S01]  /*39e0*/  STSM.16.M88.4 [R22], R56 ;  /* 0x0000003816007844 */ /* 0x000fe20000000200 */
[----:B------:R-:W-:Y:S02]  /*39f0*/  F2FP.SATFINITE.E4M3.F32.PACK_AB_MERGE_C R71, R71, R70, RZ ;  /* 0x000000464747723e */ /* 0x000fe400048070ff */
[----:B------:R-:W-:Y:S01]  /*3a00*/  F2FP.SATFINITE.E4M3.F32.PACK_AB_MERGE_C R64, R65, R64, RZ ;  /* 0x000000404140723e */ /* 0x000fe200048070ff */
[----:B------:R-:W-:Y:S01]  /*3a10*/  BAR.SYNC.DEFER_BLOCKING 0x0 ;  /* 0x0000000000007b1d */ /* 0x000fe20000010000 */
[----:B------:R-:W-:Y:S02]  /*3a20*/  F2FP.SATFINITE.E4M3.F32.PACK_AB_MERGE_C R69, R69, R68, RZ ;  /* 0x000000444545723e */ /* 0x000fe400048070ff */
[----:B------:R-:W-:-:S02]  /*3a30*/  F2FP.SATFINITE.E4M3.F32.PACK_AB_MERGE_C R32, R33, R32, RZ ;  /* 0x000000202120723e */ /* 0x000fc400048070ff */
[----:B------:R-:W-:Y:S02]  /*3a40*/  F2FP.SATFINITE.E4M3.F32.PACK_AB_MERGE_C R34, R35, R34, RZ ;  /* 0x000000222322723e */ /* 0x000fe400048070ff */
[----:B------:R-:W-:Y:S02]  /*3a50*/  F2FP.SATFINITE.E4M3.F32.PACK_AB_MERGE_C R37, R37, R36, RZ ;  /* 0x000000242525723e */ /* 0x000fe400048070ff */
[----:B------:R-:W-:Y:S02]  /*3a60*/  F2FP.SATFINITE.E4M3.F32.PACK_AB_MERGE_C R39, R39, R38, RZ ;  /* 0x000000262727723e */ /* 0x000fe400048070ff */
[----:B------:R-:W-:Y:S02]  /*3a70*/  PRMT R65, R66, 0x5410, R71 ;  /* 0x0000541042417816 */ /* 0x000fe40000000047 */
[----:B------:R-:W-:Y:S02]  /*3a80*/  PRMT R64, R64, 0x5410, R69 ;  /* 0x0000541040407816 */ /* 0x000fe40000000045 */
[----:B------:R-:W-:-:S02]  /*3a90*/  PRMT R66, R32, 0x5410, R37 ;  /* 0x0000541020427816 */ /* 0x000fc40000000025 */
[----:B------:R-:W-:Y:S02]  /*3aa0*/  PRMT R67, R34, 0x5410, R39 ;  /* 0x0000541022437816 */ /* 0x000fe40000000027 */
[----:B------:R-:W-:Y:S02]  /*3ab0*/  F2FP.SATFINITE.E4M3.F32.PACK_AB_MERGE_C R74, R75, R74, RZ ;  /* 0x0000004a4b4a723e */ /* 0x000fe400048070ff */
[----:B------:R-:W-:Y:S02]  /*3ac0*/  F2FP.SATFINITE.E4M3.F32.PACK_AB_MERGE_C R79, R79, R78, RZ ;  /* 0x0000004e4f4f723e */ /* 0x000fe400048070ff */
[----:B------:R-:W-:Y:S01]  /*3ad0*/  F2FP.SATFINITE.E4M3.F32.PACK_AB_MERGE_C R72, R73, R72, RZ ;  /* 0x000000484948723e */ /* 0x000fe200048070ff */
[----:B------:R-:W0:Y:S01]  /*3ae0*/  LDS.128 R16, [R3] ;  /* 0x0000000003107984 */ /* 0x000e220000000c00 */
[----:B------:R-:W-:Y:S02]  /*3af0*/  F2FP.SATFINITE.E4M3.F32.PACK_AB_MERGE_C R77, R77, R76, RZ ;  /* 0x0000004c4d4d723e */ /* 0x000fe400048070ff */
[----:B------:R-:W-:Y:S01]  /*3b00*/  F2FP.SATFINITE.E4M3.F32.PACK_AB_MERGE_C R40, R41, R40, RZ ;  /* 0x000000282928723e */ /* 0x000fe200048070ff */
[----:B------:R-:W-:Y:S01]  /*3b10*/  BAR.SYNC.DEFER_BLOCKING 0x0 ;  /* 0x0000000000007b1d */ /* 0x000fe20000010000 */
[----:B------:R-:W-:-:S02]  /*3b20*/  F2FP.SATFINITE.E4M3.F32.PACK_AB_MERGE_C R42, R43, R42, RZ ;  /* 0x0000002a2b2a723e */ /* 0x000fc400048070ff */
[----:B------:R-:W-:Y:S02]  /*3b30*/  F2FP.SATFINITE.E4M3.F32.PACK_AB_MERGE_C R45, R45, R44, RZ ;  /* 0x0000002c2d2d723e */ /* 0x000fe400048070ff */
[----:B------:R-:W-:Y:S02]  /*3b40*/  F2FP.SATFINITE.E4M3.F32.PACK_AB_MERGE_C R47, R47, R46, RZ ;  /* 0x0000002e2f2f723e */ /* 0x000fe400048070ff */
[----:B------:R-:W-:Y:S02]  /*3b50*/  PRMT R73, R74, 0x5410, R79 ;  /* 0x000054104a497816 */ /* 0x000fe4000000004f */
[----:B------:R-:W-:Y:S02]  /*3b60*/  PRMT R72, R72, 0x5410, R77 ;  /* 0x0000541048487816 */ /* 0x000fe4000000004d */
[----:B------:R-:W-:Y:S02]  /*3b70*/  PRMT R74, R40, 0x5410, R45 ;  /* 0x00005410284a7816 */ /* 0x000fe4000000002d */
[----:B------:R-:W-:-:S02]  /*3b80*/  PRMT R75, R42, 0x5410, R47 ;  /* 0x000054102a4b7816 */ /* 0x000fc4000000002f */
[----:B------:R-:W-:Y:S01]  /*3b90*/  ISETP.GE.AND P0, PT, R13, UR6, PT ;  /* 0x000000060d007c0c */ /* 0x000fe2000bf06270 */
[----:B------:R-:W-:Y:S01]  /*3ba0*/  ULDC UR6, c[0x0][0x248] ;  /* 0x0000920000067ab9 */ /* 0x000fe20000000800 */
[----:B------:R-:W-:Y:S02]  /*3bb0*/  F2FP.SATFINITE.E4M3.F32.PACK_AB_MERGE_C R82, R83, R82, RZ ;  /* 0x000000525352723e */ /* 0x000fe400048070ff */
[----:B------:R-:W-:Y:S01]  /*3bc0*/  ISETP.LT.AND P4, PT, R0, UR7, !P0 ;  /* 0x0000000700007c0c */ /* 0x000fe2000c781270 */
[----:B------:R-:W-:Y:S01]  /*3bd0*/  IMAD R0, R13, UR4, RZ ;  /* 0x000000040d007c24 */ /* 0x000fe2000f8e02ff */
[----:B------:R-:W-:Y:S01]  /*3be0*/  ISETP.LT.AND P2, PT, R5, UR7, !P0 ;  /* 0x0000000705007c0c */ /* 0x000fe2000c741270 */
[----:B------:R-:W-:Y:S01]  /*3bf0*/  ULDC.64 UR4, c[0x0][0x220] ;  /* 0x0000880000047ab9 */ /* 0x000fe20000000a00 */
[----:B------:R-:W-:Y:S01]  /*3c00*/  ISETP.LT.AND P5, PT, R2, UR7, !P0 ;  /* 0x0000000702007c0c */ /* 0x000fe2000c7a1270 */
[----:B------:R-:W-:Y:S01]  /*3c10*/  STSM.16.M88.4 [R22], R64 ;  /* 0x0000004016007844 */ /* 0x000fe20000000200 */
[----:B------:R-:W-:Y:S01]  /*3c20*/  IMAD R5, R15, UR6, RZ ;  /* 0x000000060f057c24 */ /* 0x000fe2000f8e02ff */
[----:B------:R-:W-:Y:S01]  /*3c30*/  IADD3 R2, P3, R0, UR4, RZ ;  /* 0x0000000400027c10 */ /* 0x000fe2000ff7e0ff */
[----:B------:R-:W-:Y:S01]  /*3c40*/  BAR.SYNC.DEFER_BLOCKING 0x0 ;  /* 0x0000000000007b1d */ /* 0x000fe20000010000 */
[----:B------:R-:W-:Y:S01]  /*3c50*/  ISETP.LT.AND P1, PT, R4, UR7, !P0 ;  /* 0x0000000704007c0c */ /* 0x000fe2000c721270 */
[----:B------:R-:W-:Y:S01]  /*3c60*/  VIADD R23, R5, UR6 ;  /* 0x0000000605177c36 */ /* 0x000fe20008000000 */
[----:B------:R-:W-:-:S02]  /*3c70*/  LEA.HI.X.SX32 R0, R0, UR5, 0x1, P3 ;  /* 0x0000000500007c11 */ /* 0x000fc400098f0eff */
[----:B------:R-:W-:Y:S02]  /*3c80*/  IADD3 R12, P6, R5, R2, RZ ;  /* 0x00000002050c7210 */ /* 0x000fe40007fde0ff */
[----:B------:R-:W-:Y:S02]  /*3c90*/  F2FP.SATFINITE.E4M3.F32.PACK_AB_MERGE_C R87, R87, R86, RZ ;  /* 0x000000565757723e */ /* 0x000fe400048070ff */
[----:B------:R-:W-:Y:S02]  /*3ca0*/  LEA.HI.X.SX32 R13, R5, R0, 0x1, P6 ;  /* 0x00000000050d7211 */ /* 0x000fe400030f0eff */
[----:B------:R-:W-:Y:S02]  /*3cb0*/  F2FP.SATFINITE.E4M3.F32.PACK_AB_MERGE_C R80, R81, R80, RZ ;  /* 0x000000505150723e */ /* 0x000fe400048070ff */
[----:B------:R-:W-:Y:S02]  /*3cc0*/  F2FP.SATFINITE.E4M3.F32.PACK_AB_MERGE_C R85, R85, R84, RZ ;  /* 0x000000545555723e */ /* 0x000fe400048070ff */
[----:B------:R-:W-:-:S02]  /*3cd0*/  F2FP.SATFINITE.E4M3.F32.PACK_AB_MERGE_C R48, R49, R48, RZ ;  /* 0x000000303130723e */ /* 0x000fc400048070ff */
[----:B------:R-:W-:Y:S02]  /*3ce0*/  F2FP.SATFINITE.E4M3.F32.PACK_AB_MERGE_C R50, R51, R50, RZ ;  /* 0x000000323332723e */ /* 0x000fe400048070ff */
[----:B------:R-:W-:Y:S02]  /*3cf0*/  F2FP.SATFINITE.E4M3.F32.PACK_AB_MERGE_C R53, R53, R52, RZ ;  /* 0x000000343535723e */ /* 0x000fe400048070ff */
[----:B------:R-:W-:Y:S02]  /*3d00*/  F2FP.SATFINITE.E4M3.F32.PACK_AB_MERGE_C R55, R55, R54, RZ ;  /* 0x000000363737723e */ /* 0x000fe400048070ff */
[----:B------:R-:W-:Y:S01]  /*3d10*/  PRMT R81, R82, 0x5410, R87 ;  /* 0x0000541052517816 */ /* 0x000fe20000000057 */
[----:B------:R-:W1:Y:S01]  /*3d20*/  LDS.128 R8, [R3] ;  /* 0x0000000003087984 */ /* 0x000e620000000c00 */
[----:B------:R-:W-:Y:S02]  /*3d30*/  PRMT R80, R80, 0x5410, R85 ;  /* 0x0000541050507816 */ /* 0x000fe40000000055 */
[----:B------:R-:W-:Y:S01]  /*3d40*/  PRMT R82, R48, 0x5410, R53 ;  /* 0x0000541030527816 */ /* 0x000fe20000000035 */
[----:B------:R-:W-:Y:S01]  /*3d50*/  BAR.SYNC.DEFER_BLOCKING 0x0 ;  /* 0x0000000000007b1d */ /* 0x000fe20000010000 */
[----:B------:R-:W-:-:S02]  /*3d60*/  PRMT R83, R50, 0x5410, R55 ;  /* 0x0000541032537816 */ /* 0x000fc40000000037 */
[----:B------:R-:W-:Y:S02]  /*3d70*/  IADD3 R20, P6, R23, R2, RZ ;  /* 0x0000000217147210 */ /* 0x000fe40007fde0ff */
[----:B------:R-:W-:Y:S02]  /*3d80*/  ISETP.LT.AND P3, PT, R15, UR7, !P0 ;  /* 0x000000070f007c0c */ /* 0x000fe4000c761270 */
[C---:B------:R-:W-:Y:S01]  /*3d90*/  LEA.HI.X.SX32 R21, R23.reuse, R0, 0x1, P6 ;  /* 0x0000000017157211 */ /* 0x040fe200030f0eff */
[----:B------:R-:W-:Y:S01]  /*3da0*/  VIADD R23, R23, UR6 ;  /* 0x0000000617177c36 */ /* 0x000fe20008000000 */
[C---:B0-----:R-:W-:Y:S02]  /*3db0*/  PRMT R27, R16.reuse, 0x7770, RZ ;  /* 0x00007770101b7816 */ /* 0x041fe400000000ff */
[----:B------:R-:W-:Y:S01]  /*3dc0*/  PRMT R29, R16, 0x7771, RZ ;  /* 0x00007771101d7816 */ /* 0x000fe200000000ff */
[----:B------:R-:W-:Y:S01]  /*3dd0*/  VIADD R25, R23, UR6 ;  /* 0x0000000617197c36 */ /* 0x000fe20008000000 */
[----:B------:R-:W-:-:S02]  /*3de0*/  PRMT R33, R17, 0x7770, RZ ;  /* 0x0000777011217816 */ /* 0x000fc400000000ff */
[----:B------:R-:W-:Y:S02]  /*3df0*/  PRMT R31, R17, 0x7771, RZ ;  /* 0x00007771111f7816 */ /* 0x000fe400000000ff */
[----:B------:R-:W-:Y:S01]  /*3e00*/  PRMT R35, R18, 0x7771, RZ ;  /* 0x0000777112237816 */ /* 0x000fe200000000ff */
[----:B------:R-:W-:Y:S01]  /*3e10*/  STSM.16.M88.4 [R22], R72 ;  /* 0x0000004816007844 */ /* 0x000fe20000000200 */
[----:B------:R-:W-:Y:S06]  /*3e20*/  BAR.SYNC.DEFER_BLOCKING 0x0 ;  /* 0x0000000000007b1d */ /* 0x000fec0000010000 */
[----:B------:R-:W0:Y:S02]  /*3e30*/  LDS.128 R4, [R3] ;  /* 0x0000000003047984 */ /* 0x000e240000000c00 */
[----:B------:R-:W-:Y:S06]  /*3e40*/  BAR.SYNC.DEFER_BLOCKING 0x0 ;  /* 0x0000000000007b1d */ /* 0x000fec0000010000 */
[----:B------:R2:W-:Y:S02]  /*3e50*/  STSM.16.M88.4 [R22], R80 ;  /* 0x0000005016007844 */ /* 0x0005e40000000200 */
[----:B------:R-:W-:Y:S01]  /*3e60*/  BAR.SYNC.DEFER_BLOCKING 0x0 ;  /* 0x0000000000007b1d */ /* 0x000fe20000010000 */
[----:B--2---:R-:W-:-:S04]  /*3e70*/  IADD3 R22, P6, R23, R2, RZ ;  /* 0x0000000217167210 */ /* 0x004fc80007fde0ff */
[----:B------:R-:W-:Y:S01]  /*3e80*/  LEA.HI.X.SX32 R23, R23, R0, 0x1, P6 ;  /* 0x0000000017177211 */ /* 0x000fe200030f0eff */
[----:B------:R2:W-:Y:S01]  /*3e90*/  @P3 STG.E.U8 desc[UR12][R12.64], R27 ;  /* 0x0000001b0c003986 */ /* 0x0005e2000c10110c */
[----:B------:R-:W-:Y:S01]  /*3ea0*/  ISETP.LT.AND P3, PT, R14, UR7, !P0 ;  /* 0x000000070e007c0c */ /* 0x000fe2000c761270 */
[C---:B------:R-:W-:Y:S02]  /*3eb0*/  VIADD R14, R15.reuse, 0x6 ;  /* 0x000000060f0e7836 */ /* 0x040fe40000000000 */
[----:B------:R3:W-:Y:S03]  /*3ec0*/  @P2 STG.E.U8 desc[UR12][R20.64], R29 ;  /* 0x0000001d14002986 */ /* 0x0007e6000c10110c */
[----:B------:R-:W-:Y:S01]  /*3ed0*/  ISETP.LT.AND P2, PT, R14, UR7, !P0 ;  /* 0x000000070e007c0c */ /* 0x000fe2000c741270 */
[----:B------:R4:W-:Y:S01]  /*3ee0*/  @P1 STG.E.U8 desc[UR12][R22.64], R33 ;  /* 0x0000002116001986 */ /* 0x0009e2000c10110c */
[----:B------:R-:W-:Y:S01]  /*3ef0*/  VIADD R14, R15, 0x7 ;  /* 0x000000070f0e7836 */ /* 0x000fe20000000000 */
[C---:B--2---:R-:W-:Y:S01]  /*3f00*/  IADD3 R12, P6, R25.reuse, R2, RZ ;  /* 0x00000002190c7210 */ /* 0x044fe20007fde0ff */
[----:B------:R-:W-:-:S03]  /*3f10*/  VIADD R27, R25, UR6 ;  /* 0x00000006191b7c36 */ /* 0x000fc60008000000 */
[----:B------:R-:W-:Y:S01]  /*3f20*/  ISETP.LT.AND P1, PT, R14, UR7, !P0 ;  /* 0x000000070e007c0c */ /* 0x000fe2000c721270 */
[----:B------:R-:W-:Y:S01]  /*3f30*/  VIADD R14, R15, 0x8 ;  /* 0x000000080f0e7836 */ /* 0x000fe20000000000 */
[----:B------:R-:W-:Y:S01]  /*3f40*/  LEA.HI.X.SX32 R13, R25, R0, 0x1, P6 ;  /* 0x00000000190d7211 */ /* 0x000fe200030f0eff */
[C---:B---3--:R-:W-:Y:S01]  /*3f50*/  VIADD R29, R27.reuse, UR6 ;  /* 0x000000061b1d7c36 */ /* 0x048fe20008000000 */
[----:B------:R-:W-:Y:S02]  /*3f60*/  IADD3 R20, P6, R27, R2, RZ ;  /* 0x000000021b147210 */ /* 0x000fe40007fde0ff */
[----:B----4-:R-:W-:Y:S01]  /*3f70*/  PRMT R33, R19, 0x7771, RZ ;  /* 0x0000777113217816 */ /* 0x010fe200000000ff */
[----:B------:R2:W-:Y:S01]  /*3f80*/  @P5 STG.E.U8 desc[UR12][R12.64], R31 ;  /* 0x0000001f0c005986 */ /* 0x0005e2000c10110c */
[----:B------:R-:W-:Y:S02]  /*3f90*/  LEA.HI.X.SX32 R21, R27, R0, 0x1, P6 ;  /* 0x000000001b157211 */ /* 0x000fe400030f0eff */
[----:B------:R-:W-:-:S02]  /*3fa0*/  IADD3 R24, P6, R29, R2, RZ ;  /* 0x000000021d187210 */ /* 0x000fc40007fde0ff */
[----:B------:R-:W-:Y:S02]  /*3fb0*/  PRMT R27, R18, 0x7770, RZ ;  /* 0x00007770121b7816 */ /* 0x000fe400000000ff */
[C---:B------:R-:W-:Y:S01]  /*3fc0*/  LEA.HI.X.SX32 R25, R29.reuse, R0, 0x1, P6 ;  /* 0x000000001d197211 */ /* 0x040fe200030f0eff */
[----:B------:R-:W-:Y:S01]  /*3fd0*/  VIADD R29, R29, UR6 ;  /* 0x000000061d1d7c36 */ /* 0x000fe20008000000 */
[----:B------:R-:W-:Y:S01]  /*3fe0*/  ISETP.LT.AND P5, PT, R14, UR7, !P0 ;  /* 0x000000070e007c0c */ /* 0x000fe2000c7a1270 */
[----:B------:R3:W-:Y:S01]  /*3ff0*/  @P4 STG.E.U8 desc[UR12][R20.64], R27 ;  /* 0x0000001b14004986 */ /* 0x0007e2000c10110c */
[----:B------:R-:W-:Y:S01]  /*4000*/  VIADD R14, R15, 0x9 ;  /* 0x000000090f0e7836 */ /* 0x000fe20000000000 */
[----:B--2---:R-:W-:Y:S01]  /*4010*/  PRMT R31, R19, 0x7770, RZ ;  /* 0x00007770131f7816 */ /* 0x004fe200000000ff */
[----:B------:R-:W-:Y:S01]  /*4020*/  VIADD R13, R15, 0xa ;  /* 0x0000000a0f0d7836 */ /* 0x000fe20000000000 */
[C---:B------:R-:W-:Y:S01]  /*4030*/  IADD3 R12, P6, R29.reuse, R2, RZ ;  /* 0x000000021d0c7210 */ /* 0x040fe20007fde0ff */
[----:B------:R-:W-:Y:S01]  /*4040*/  VIADD R23, R29, UR6 ;  /* 0x000000061d177c36 */ /* 0x000fe20008000000 */
[----:B------:R2:W-:Y:S01]  /*4050*/  @P3 STG.E.U8 desc[UR12][R24.64], R35 ;  /* 0x0000002318003986 */ /* 0x0005e2000c10110c */
[----:B------:R-:W-:Y:S01]  /*4060*/  ISETP.LT.AND P4, PT, R14, UR7, !P0 ;  /* 0x000000070e007c0c */ /* 0x000fe2000c781270 */
[----:B------:R-:W-:Y:S01]  /*4070*/  VIADD R14, R15, 0xb ;  /* 0x0000000b0f0e7836 */ /* 0x000fe20000000000 */
[----:B------:R-:W-:-:S02]  /*4080*/  ISETP.LT.AND P3, PT, R13, UR7, !P0 ;  /* 0x000000070d007c0c */ /* 0x000fc4000c761270 */
[----:B------:R-:W-:Y:S01]  /*4090*/  LEA.HI.X.SX32 R13, R29, R0, 0x1, P6 ;  /* 0x000000001d0d7211 */ /* 0x000fe200030f0eff */
[C---:B---3--:R-:W-:Y:S01]  /*40a0*/  VIADD R27, R23.reuse, UR6 ;  /* 0x00000006171b7c36 */ /* 0x048fe20008000000 */
[----:B------:R-:W-:-:S03]  /*40b0*/  IADD3 R20, P6, R23, R2, RZ ;  /* 0x0000000217147210 */ /* 0x000fc60007fde0ff */
[----:B------:R-:W-:Y:S01]  /*40c0*/  VIADD R29, R27, UR6 ;  /* 0x000000061b1d7c36 */ /* 0x000fe20008000000 */
[----:B------:R-:W-:Y:S01]  /*40d0*/  LEA.HI.X.SX32 R21, R23, R0, 0x1, P6 ;  /* 0x0000000017157211 */ /* 0x000fe200030f0eff */
[----:B------:R3:W-:Y:S01]  /*40e0*/  @P2 STG.E.U8 desc[UR12][R12.64], R31 ;  /* 0x0000001f0c002986 */ /* 0x0007e2000c10110c */
[C---:B------:R-:W-:Y:S02]  /*40f0*/  IADD3 R22, P6, R27.reuse, R2, RZ ;  /* 0x000000021b167210 */ /* 0x040fe40007fde0ff */
[----:B------:R-:W-:Y:S01]  /*4100*/  ISETP.LT.AND P2, PT, R14, UR7, !P0 ;  /* 0x000000070e007c0c */ /* 0x000fe2000c741270 */
[----:B------:R4:W-:Y:S01]  /*4110*/  @P1 STG.E.U8 desc[UR12][R20.64], R33 ;  /* 0x0000002114001986 */ /* 0x0009e2000c10110c */
[----:B------:R-:W-:Y:S01]  /*4120*/  LEA.HI.X.SX32 R23, R27, R0, 0x1, P6 ;  /* 0x000000001b177211 */ /* 0x000fe200030f0eff */
[----:B------:R-:W-:Y:S01]  /*4130*/  VIADD R14, R15, 0xc ;  /* 0x0000000c0f0e7836 */ /* 0x000fe20000000000 */
[----:B--2---:R-:W-:Y:S02]  /*4140*/  IADD3 R24, P6, R29, R2, RZ ;  /* 0x000000021d187210 */ /* 0x004fe40007fde0ff */
[----:B------:R-:W-:-:S02]  /*4150*/  PRMT R27, R16, 0x7772, RZ ;  /* 0x00007772101b7816 */ /* 0x000fc400000000ff */
[C---:B------:R-:W-:Y:S01]  /*4160*/  LEA.HI.X.SX32 R25, R29.reuse, R0, 0x1, P6 ;  /* 0x000000001d197211 */ /* 0x040fe200030f0eff */
[----:B------:R-:W-:Y:S01]  /*4170*/  VIADD R29, R29, UR6 ;  /* 0x000000061d1d7c36 */ /* 0x000fe20008000000 */
[----:B---3--:R-:W-:Y:S01]  /*4180*/  PRMT R31, R16, 0x7773, RZ ;  /* 0x00007773101f7816 */ /* 0x008fe200000000ff */
[----:B------:R-:W-:Y:S01]  /*4190*/  VIADD R13, R15, 0xe ;  /* 0x0000000e0f0d7836 */ /* 0x000fe20000000000 */
[----:B------:R2:W-:Y:S01]  /*41a0*/  @P5 STG.E.U8 desc[UR12][R22.64], R27 ;  /* 0x0000001b16005986 */ /* 0x0005e2000c10110c */
[C---:B----4-:R-:W-:Y:S01]  /*41b0*/  VIADD R21, R29.reuse, UR6 ;  /* 0x000000061d157c36 */ /* 0x050fe20008000000 */
[----:B------:R-:W-:Y:S02]  /*41c0*/  IADD3 R12, P6, R29, R2, RZ ;  /* 0x000000021d0c7210 */ /* 0x000fe40007fde0ff */
[----:B------:R3:W-:Y:S01]  /*41d0*/  @P4 STG.E.U8 desc[UR12][R24.64], R31 ;  /* 0x0000001f18004986 */ /* 0x0007e2000c10110c */
[----:B------:R-:W-:Y:S02]  /*41e0*/  ISETP.LT.AND P4, PT, R13, UR7, !P0 ;  /* 0x000000070d007c0c */ /* 0x000fe4000c781270 */
[----:B------:R-:W-:-:S02]  /*41f0*/  LEA.HI.X.SX32 R13, R29, R0, 0x1, P6 ;  /* 0x000000001d0d7211 */ /* 0x000fc400030f0eff */
[C---:B------:R-:W-:Y:S02]  /*4200*/  IADD3 R16, P6, R21.reuse, R2, RZ ;  /* 0x0000000215107210 */ /* 0x040fe40007fde0ff */
[----:B------:R-:W-:Y:S01]  /*4210*/  ISETP.LT.AND P1, PT, R14, UR7, !P0 ;  /* 0x000000070e007c0c */ /* 0x000fe2000c721270 */
[----:B--2---:R-:W-:Y:S01]  /*4220*/  VIADD R23, R21, UR6 ;  /* 0x0000000615177c36 */ /* 0x004fe20008000000 */
[----:B------:R-:W-:Y:S01]  /*4230*/  PRMT R29, R17, 0x7772, RZ ;  /* 0x00007772111d7816 */ /* 0x000fe200000000ff */
[----:B------:R-:W-:Y:S01]  /*4240*/  VIADD R14, R15, 0xd ;  /* 0x0000000d0f0e7836 */ /* 0x000fe20000000000 */
[----:B------:R-:W-:Y:S01]  /*4250*/  PRMT R27, R17, 0x7773, RZ ;  /* 0x00007773111b7816 */ /* 0x000fe200000000ff */
[----:B---3--:R-:W-:Y:S01]  /*4260*/  VIADD R25, R23, UR6 ;  /* 0x0000000617197c36 */ /* 0x008fe20008000000 */
[----:B------:R-:W-:Y:S01]  /*4270*/  LEA.HI.X.SX32 R17, R21, R0, 0x1, P6 ;  /* 0x0000000015117211 */ /* 0x000fe200030f0eff */
[----:B------:R2:W-:Y:S01]  /*4280*/  @P3 STG.E.U8 desc[UR12][R12.64], R29 ;  /* 0x0000001d0c003986 */ /* 0x0005e2000c10110c */
[----:B------:R-:W-:-:S02]  /*4290*/  IADD3 R20, P6, R23, R2, RZ ;  /* 0x0000000217147210 */ /* 0x000fc40007fde0ff */
[----:B------:R-:W-:Y:S01]  /*42a0*/  ISETP.LT.AND P5, PT, R14, UR7, !P0 ;  /* 0x000000070e007c0c */ /* 0x000fe2000c7a1270 */
[----:B------:R-:W-:Y:S01]  /*42b0*/  VIADD R14, R15, 0xf ;  /* 0x0000000f0f0e7836 */ /* 0x000fe20000000000 */
[----:B------:R-:W-:Y:S01]  /*42c0*/  LEA.HI.X.SX32 R21, R23, R0, 0x1, P6 ;  /* 0x0000000017157211 */ /* 0x000fe200030f0eff */
[----:B------:R3:W-:Y:S01]  /*42d0*/  @P2 STG.E.U8 desc[UR12][R16.64], R27 ;  /* 0x0000001b10002986 */ /* 0x0007e2000c10110c */
[C---:B------:R-:W-:Y:S02]  /*42e0*/  IADD3 R22, P6, R25.reuse, R2, RZ ;  /* 0x0000000219167210 */ /* 0x040fe40007fde0ff */
[C---:B------:R-:W-:Y:S02]  /*42f0*/  PRMT R31, R18.reuse, 0x7772, RZ ;  /* 0x00007772121f7816 */ /* 0x040fe400000000ff */
[C---:B------:R-:W-:Y:S01]  /*4300*/  LEA.HI.X.SX32 R23, R25.reuse, R0, 0x1, P6 ;  /* 0x0000000019177211 */ /* 0x040fe200030f0eff */
[----:B------:R-:W-:Y:S01]  /*4310*/  VIADD R25, R25, UR6 ;  /* 0x0000000619197c36 */ /* 0x000fe20008000000 */
[----:B--2---:R-:W-:Y:S01]  /*4320*/  PRMT R29, R18, 0x7773, RZ ;  /* 0x00007773121d7816 */ /* 0x004fe200000000ff */
[C---:B------:R-:W-:Y:S01]  /*4330*/  VIADD R13, R15.reuse, 0x12 ;  /* 0x000000120f0d7836 */ /* 0x040fe20000000000 */
[----:B------:R-:W-:Y:S01]  /*4340*/  @P1 STG.E.U8 desc[UR12][R20.64], R31 ;  /* 0x0000001f14001986 */ /* 0x000fe2000c10110c */
[----:B------:R-:W-:Y:S01]  /*4350*/  ISETP.LT.AND P3, PT, R14, UR7, !P0 ;  /* 0x000000070e007c0c */ /* 0x000fe2000c761270 */
[----:B------:R-:W-:Y:S01]  /*4360*/  VIADD R14, R15, 0x10 ;  /* 0x000000100f0e7836 */ /* 0x000fe20000000000 */
[C---:B------:R-:W-:Y:S01]  /*4370*/  IADD3 R12, P6, R25.reuse, R2, RZ ;  /* 0x00000002190c7210 */ /* 0x040fe20007fde0ff */
[----:B---3--:R-:W-:Y:S01]  /*4380*/  VIADD R17, R25, UR6 ;  /* 0x0000000619117c36 */ /* 0x008fe20008000000 */
[----:B------:R2:W-:Y:S01]  /*4390*/  @P5 STG.E.U8 desc[UR12][R22.64], R29 ;  /* 0x0000001d16005986 */ /* 0x0005e2000c10110c */
[----:B------:R-:W-:-:S02]  /*43a0*/  ISETP.LT.AND P5, PT, R13, UR7, !P0 ;  /* 0x000000070d007c0c */ /* 0x000fc4000c7a1270 */
[----:B------:R-:W-:Y:S02]  /*43b0*/  LEA.HI.X.SX32 R13, R25, R0, 0x1, P6 ;  /* 0x00000000190d7211 */ /* 0x000fe400030f0eff */
[C---:B------:R-:W-:Y:S02]  /*43c0*/  PRMT R27, R19.reuse, 0x7773, RZ ;  /* 0x00007773131b7816 */ /* 0x040fe400000000ff */
[----:B------:R-:W-:Y:S01]  /*43d0*/  PRMT R25, R19, 0x7772, RZ ;  /* 0x0000777213197816 */ /* 0x000fe200000000ff */
[C---:B------:R-:W-:Y:S01]  /*43e0*/  VIADD R19, R17.reuse, UR6 ;  /* 0x0000000611137c36 */ /* 0x040fe20008000000 */
[----:B------:R-:W-:Y:S02]  /*43f0*/  IADD3 R16, P6, R17, R2, RZ ;  /* 0x0000000211107210 */ /* 0x000fe40007fde0ff */
[----:B------:R-:W-:Y:S01]  /*4400*/  ISETP.LT.AND P2, PT, R14, UR7, !P0 ;  /* 0x000000070e007c0c */ /* 0x000fe2000c741270 */
[----:B------:R-:W-:Y:S01]  /*4410*/  VIADD R14, R15, 0x11 ;  /* 0x000000110f0e7836 */ /* 0x000fe20000000000 */
[----:B------:R-:W-:Y:S01]  /*4420*/  LEA.HI.X.SX32 R17, R17, R0, 0x1, P6 ;  /* 0x0000000011117211 */ /* 0x000fe200030f0eff */
[C---:B--2---:R-:W-:Y:S01]  /*4430*/  VIADD R23, R19.reuse, UR6 ;  /* 0x0000000613177c36 */ /* 0x044fe20008000000 */
[----:B------:R-:W-:Y:S01]  /*4440*/  IADD3 R18, P6, R19, R2, RZ ;  /* 0x0000000213127210 */ /* 0x000fe20007fde0ff */
[----:B------:R2:W-:Y:S01]  /*4450*/  @P4 STG.E.U8 desc[UR12][R12.64], R25 ;  /* 0x000000190c004986 */ /* 0x0005e2000c10110c */
[----:B------:R-:W-:Y:S01]  /*4460*/  ISETP.LT.AND P1, PT, R14, UR7, !P0 ;  /* 0x000000070e007c0c */ /* 0x000fe2000c721270 */
[----:B------:R-:W-:Y:S01]  /*4470*/  VIADD R14, R15, 0x13 ;  /* 0x000000130f0e7836 */ /* 0x000fe20000000000 */
[----:B------:R-:W-:Y:S01]  /*4480*/  LEA.HI.X.SX32 R19, R19, R0, 0x1, P6 ;  /* 0x0000000013137211 */ /* 0x000fe200030f0eff */
[----:B------:R3:W-:Y:S01]  /*4490*/  @P3 STG.E.U8 desc[UR12][R16.64], R27 ;  /* 0x0000001b10003986 */ /* 0x0007e2000c10110c */
[----:B------:R-:W-:-:S02]  /*44a0*/  IADD3 R20, P6, R23, R2, RZ ;  /* 0x0000000217147210 */ /* 0x000fc40007fde0ff */
[C---:B-1----:R-:W-:Y:S02]  /*44b0*/  PRMT R29, R8.reuse, 0x7770, RZ ;  /* 0x00007770081d7816 */ /* 0x042fe400000000ff */
[C---:B------:R-:W-:Y:S01]  /*44c0*/  LEA.HI.X.SX32 R21, R23.reuse, R0, 0x1, P6 ;  /* 0x0000000017157211 */ /* 0x040fe200030f0eff */
[----:B------:R-:W-:Y:S01]  /*44d0*/  VIADD R23, R23, UR6 ;  /* 0x0000000617177c36 */ /* 0x000fe20008000000 */
[----:B------:R-:W-:Y:S01]  /*44e0*/  PRMT R31, R8, 0x7771, RZ ;  /* 0x00007771081f7816 */ /* 0x000fe200000000ff */
[C---:B--2---:R-:W-:Y:S01]  /*44f0*/  VIADD R13, R15.reuse, 0x16 ;  /* 0x000000160f0d7836 */ /* 0x044fe20000000000 */
[----:B------:R1:W-:Y:S01]  /*4500*/  @P2 STG.E.U8 desc[UR12][R18.64], R29 ;  /* 0x0000001d12002986 */ /* 0x0003e2000c10110c */
[----:B------:R-:W-:Y:S01]  /*4510*/  ISETP.LT.AND P4, PT, R14, UR7, !P0 ;  /* 0x000000070e007c0c */ /* 0x000fe2000c781270 */
[----:B------:R-:W-:Y:S01]  /*4520*/  VIADD R14, R15, 0x14 ;  /* 0x000000140f0e7836 */ /* 0x000fe20000000000 */
[C---:B------:R-:W-:Y:S01]  /*4530*/  IADD3 R12, P6, R23.reuse, R2, RZ ;  /* 0x00000002170c7210 */ /* 0x040fe20007fde0ff */
[----:B---3--:R-:W-:Y:S01]  /*4540*/  VIADD R17, R23, UR6 ;  /* 0x0000000617117c36 */ /* 0x008fe20008000000 */
[----:B------:R2:W-:Y:S01]  /*4550*/  @P1 STG.E.U8 desc[UR12][R20.64], R31 ;  /* 0x0000001f14001986 */ /* 0x0005e2000c10110c */
[----:B------:R-:W-:-:S02]  /*4560*/  ISETP.LT.AND P1, PT, R13, UR7, !P0 ;  /* 0x000000070d007c0c */ /* 0x000fc4000c721270 */
[----:B------:R-:W-:Y:S02]  /*4570*/  LEA.HI.X.SX32 R13, R23, R0, 0x1, P6 ;  /* 0x00000000170d7211 */ /* 0x000fe400030f0eff */
[C---:B------:R-:W-:Y:S01]  /*4580*/  IADD3 R16, P6, R17.reuse, R2, RZ ;  /* 0x0000000211107210 */ /* 0x040fe20007fde0ff */
[----:B-1----:R-:W-:Y:S01]  /*4590*/  VIADD R19, R17, UR6 ;  /* 0x0000000611137c36 */ /* 0x002fe20008000000 */
[----:B------:R-:W-:Y:S01]  /*45a0*/  ISETP.LT.AND P3, PT, R14, UR7, !P0 ;  /* 0x000000070e007c0c */ /* 0x000fe2000c761270 */
[----:B------:R-:W-:Y:S01]  /*45b0*/  VIADD R14, R15, 0x15 ;  /* 0x000000150f0e7836 */ /* 0x000fe20000000000 */
[----:B------:R-:W-:Y:S01]  /*45c0*/  LEA.HI.X.SX32 R17, R17, R0, 0x1, P6 ;  /* 0x0000000011117211 */ /* 0x000fe200030f0eff */
[C---:B------:R-:W-:Y:S01]  /*45d0*/  VIADD R23, R19.reuse, UR6 ;  /* 0x0000000613177c36 */ /* 0x040fe20008000000 */
[----:B------:R-:W-:Y:S02]  /*45e0*/  IADD3 R18, P6, R19, R2, RZ ;  /* 0x0000000213127210 */ /* 0x000fe40007fde0ff */
[----:B------:R-:W-:Y:S01]  /*45f0*/  ISETP.LT.AND P2, PT, R14, UR7, !P0 ;  /* 0x000000070e007c0c */ /* 0x000fe2000c741270 */
[----:B------:R-:W-:Y:S01]  /*4600*/  VIADD R14, R15, 0x17 ;  /* 0x000000170f0e7836 */ /* 0x000fe20000000000 */
[----:B------:R-:W-:-:S02]  /*4610*/  LEA.HI.X.SX32 R19, R19, R0, 0x1, P6 ;  /* 0x0000000013137211 */ /* 0x000fc400030f0eff */
[----:B--2---:R-:W-:Y:S02]  /*4620*/  IADD3 R20, P6, R23, R2, RZ ;  /* 0x0000000217147210 */ /* 0x004fe40007fde0ff */
[C---:B------:R-:W-:Y:S02]  /*4630*/  PRMT R25, R9.reuse, 0x7770, RZ ;  /* 0x0000777009197816 */ /* 0x040fe400000000ff */
[----:B------:R-:W-:Y:S02]  /*4640*/  PRMT R29, R9, 0x7771, RZ ;  /* 0x00007771091d7816 */ /* 0x000fe400000000ff */
[C---:B------:R-:W-:Y:S01]  /*4650*/  LEA.HI.X.SX32 R21, R23.reuse, R0, 0x1, P6 ;  /* 0x0000000017157211 */ /* 0x040fe200030f0eff */
[----:B------:R-:W-:Y:S01]  /*4660*/  VIADD R23, R23, UR6 ;  /* 0x0000000617177c36 */ /* 0x000fe20008000000 */
[----:B------:R1:W-:Y:S01]  /*4670*/  @P5 STG.E.U8 desc[UR12][R12.64], R25 ;  /* 0x000000190c005986 */ /* 0x0003e2000c10110c */
[----:B------:R-:W-:Y:S02]  /*4680*/  PRMT R27, R10, 0x7770, RZ ;  /* 0x000077700a1b7816 */ /* 0x000fe400000000ff */
[----:B------:R-:W-:Y:S01]  /*4690*/  ISETP.LT.AND P5, PT, R14, UR7, !P0 ;  /* 0x000000070e007c0c */ /* 0x000fe2000c7a1270 */
[----:B------:R2:W-:Y:S01]  /*46a0*/  @P4 STG.E.U8 desc[UR12][R16.64], R29 ;  /* 0x0000001d10004986 */ /* 0x0005e2000c10110c */
[----:B------:R-:W-:-:S03]  /*46b0*/  VIADD R14, R15, 0x18 ;  /* 0x000000180f0e7836 */ /* 0x000fc60000000000 */
[----:B------:R3:W-:Y:S02]  /*46c0*/  @P3 STG.E.U8 desc[UR12][R18.64], R27 ;  /* 0x0000001b12003986 */ /* 0x0007e4000c10110c */
[----:B------:R-:W-:Y:S01]  /*46d0*/  ISETP.LT.AND P4, PT, R14, UR7, !P0 ;  /* 0x000000070e007c0c */ /* 0x000fe2000c781270 */
[C---:B------:R-:W-:Y:S01]  /*46e0*/  VIADD R14, R15.reuse, 0x19 ;  /* 0x000000190f0e7836 */ /* 0x040fe20000000000 */
[----:B-1----:R-:W-:Y:S01]  /*46f0*/  PRMT R25, R10, 0x7771, RZ ;  /* 0x000077710a197816 */ /* 0x002fe200000000ff */
[----:B------:R-:W-:Y:S01]  /*4700*/  VIADD R13, R15, 0x1a ;  /* 0x0000001a0f0d7836 */ /* 0x000fe20000000000 */
[C---:B------:R-:W-:Y:S01]  /*4710*/  IADD3 R12, P6, R23.reuse, R2, RZ ;  /* 0x00000002170c7210 */ /* 0x040fe20007fde0ff */
[----:B--2---:R-:W-:Y:S02]  /*4720*/  VIADD R17, R23, UR6 ;  /* 0x0000000617117c36 */ /* 0x004fe40008000000 */
[----:B------:R1:W-:Y:S01]  /*4730*/  @P2 STG.E.U8 desc[UR12][R20.64], R25 ;  /* 0x0000001914002986 */ /* 0x0003e2000c10110c */
[----:B------:R-:W-:-:S02]  /*4740*/  ISETP.LT.AND P2, PT, R13, UR7, !P0 ;  /* 0x000000070d007c0c */ /* 0x000fc4000c741270 */
[----:B------:R-:W-:Y:S01]  /*4750*/  LEA.HI.X.SX32 R13, R23, R0, 0x1, P6 ;  /* 0x00000000170d7211 */ /* 0x000fe200030f0eff */
[C---:B---3--:R-:W-:Y:S01]  /*4760*/  VIADD R19, R17.reuse, UR6 ;  /* 0x0000000611137c36 */ /* 0x048fe20008000000 */
[----:B------:R-:W-:Y:S02]  /*4770*/  IADD3 R16, P6, R17, R2, RZ ;  /* 0x0000000211107210 */ /* 0x000fe40007fde0ff */
[----:B------:R-:W-:Y:S01]  /*4780*/  ISETP.LT.AND P3, PT, R14, UR7, !P0 ;  /* 0x000000070e007c0c */ /* 0x000fe2000c761270 */
[----:B------:R-:W-:Y:S01]  /*4790*/  VIADD R23, R19, UR6 ;  /* 0x0000000613177c36 */ /* 0x000fe20008000000 */
[----:B------:R-:W-:Y:S01]  /*47a0*/  LEA.HI.X.SX32 R17, R17, R0, 0x1, P6 ;  /* 0x0000000011117211 */ /* 0x000fe200030f0eff */
[----:B------:R-:W-:Y:S01]  /*47b0*/  VIADD R14, R15, 0x1b ;  /* 0x0000001b0f0e7836 */ /* 0x000fe20000000000 */
[----:B------:R-:W-:Y:S02]  /*47c0*/  IADD3 R18, P6, R19, R2, RZ ;  /* 0x0000000213127210 */ /* 0x000fe40007fde0ff */
[----:B------:R-:W-:-:S02]  /*47d0*/  PRMT R27, R11, 0x7770, RZ ;  /* 0x000077700b1b7816 */ /* 0x000fc400000000ff */
[----:B------:R-:W-:Y:S02]  /*47e0*/  LEA.HI.X.SX32 R19, R19, R0, 0x1, P6 ;  /* 0x0000000013137211 */ /* 0x000fe400030f0eff */
[----:B-1----:R-:W-:Y:S01]  /*47f0*/  IADD3 R20, P6, R23, R2, RZ ;  /* 0x0000000217147210 */ /* 0x002fe20007fde0ff */
[----:B------:R1:W-:Y:S01]  /*4800*/  @P1 STG.E.U8 desc[UR12][R12.64], R27 ;  /* 0x0000001b0c001986 */ /* 0x0003e2000c10110c */
[----:B------:R-:W-:Y:S02]  /*4810*/  PRMT R29, R11, 0x7771, RZ ;  /* 0x000077710b1d7816 */ /* 0x000fe400000000ff */
[C---:B------:R-:W-:Y:S01]  /*4820*/  LEA.HI.X.SX32 R21, R23.reuse, R0, 0x1, P6 ;  /* 0x0000000017157211 */ /* 0x040fe200030f0eff */
[----:B------:R-:W-:Y:S01]  /*4830*/  VIADD R23, R23, UR6 ;  /* 0x0000000617177c36 */ /* 0x000fe20008000000 */
[----:B------:R-:W-:Y:S01]  /*4840*/  PRMT R25, R8, 0x7772, RZ ;  /* 0x0000777208197816 */ /* 0x000fe200000000ff */
[----:B------:R2:W-:Y:S01]  /*4850*/  @P5 STG.E.U8 desc[UR12][R16.64], R29 ;  /* 0x0000001d10005986 */ /* 0x0005e2000c10110c */
[----:B------:R-:W-:Y:S01]  /*4860*/  ISETP.LT.AND P1, PT, R14, UR7, !P0 ;  /* 0x000000070e007c0c */ /* 0x000fe2000c721270 */
[----:B------:R-:W-:-:S02]  /*4870*/  VIADD R14, R15, 0x1c ;  /* 0x0000001c0f0e7836 */ /* 0x000fc40000000000 */
[----:B------:R3:W-:Y:S01]  /*4880*/  @P4 STG.E.U8 desc[UR12][R18.64], R25 ;  /* 0x0000001912004986 */ /* 0x0007e2000c10110c */
[----:B-1----:R-:W-:Y:S01]  /*4890*/  PRMT R27, R8, 0x7773, RZ ;  /* 0x00007773081b7816 */ /* 0x002fe200000000ff */
[----:B------:R-:W-:Y:S01]  /*48a0*/  VIADD R8, R15, 0x1e ;  /* 0x0000001e0f087836 */ /* 0x000fe20000000000 */
[C---:B------:R-:W-:Y:S02]  /*48b0*/  IADD3 R12, P6, R23.reuse, R2, RZ ;  /* 0x00000002170c7210 */ /* 0x040fe40007fde0ff */
[----:B------:R-:W-:Y:S01]  /*48c0*/  ISETP.LT.AND P5, PT, R14, UR7, !P0 ;  /* 0x000000070e007c0c */ /* 0x000fe2000c7a1270 */
[----:B------:R1:W-:Y:S01]  /*48d0*/  @P3 STG.E.U8 desc[UR12][R20.64], R27 ;  /* 0x0000001b14003986 */ /* 0x0003e2000c10110c */
[----:B--2---:R-:W-:Y:S01]  /*48e0*/  VIADD R17, R23, UR6 ;  /* 0x0000000617117c36 */ /* 0x004fe20008000000 */
[----:B------:R-:W-:Y:S01]  /*48f0*/  ISETP.LT.AND P3, PT, R8, UR7, !P0 ;  /* 0x0000000708007c0c */ /* 0x000fe2000c761270 */
[----:B------:R-:W-:Y:S01]  /*4900*/  VIADD R14, R15, 0x1d ;  /* 0x0000001d0f0e7836 */ /* 0x000fe20000000000 */
[----:B------:R-:W-:Y:S01]  /*4910*/  LEA.HI.X.SX32 R13, R23, R0, 0x1, P6 ;  /* 0x00000000170d7211 */ /* 0x000fe200030f0eff */
[C---:B---3--:R-:W-:Y:S01]  /*4920*/  VIADD R19, R17.reuse, UR6 ;  /* 0x0000000611137c36 */ /* 0x048fe20008000000 */
[----:B------:R-:W-:-:S02]  /*4930*/  IADD3 R8, P6, R17, R2, RZ ;  /* 0x0000000211087210 */ /* 0x000fc40007fde0ff */
[C---:B------:R-:W-:Y:S02]  /*4940*/  PRMT R25, R9.reuse, 0x7772, RZ ;  /* 0x0000777209197816 */ /* 0x040fe400000000ff */
[----:B------:R-:W-:Y:S02]  /*4950*/  PRMT R23, R9, 0x7773, RZ ;  /* 0x0000777309177816 */ /* 0x000fe400000000ff */
[----:B------:R-:W-:Y:S01]  /*4960*/  LEA.HI.X.SX32 R9, R17, R0, 0x1, P6 ;  /* 0x0000000011097211 */ /* 0x000fe200030f0eff */
[C---:B-1----:R-:W-:Y:S01]  /*4970*/  VIADD R21, R19.reuse, UR6 ;  /* 0x0000000613157c36 */ /* 0x042fe20008000000 */
[----:B------:R-:W-:Y:S01]  /*4980*/  IADD3 R16, P6, R19, R2, RZ ;  /* 0x0000000213107210 */ /* 0x000fe20007fde0ff */
[----:B------:R1:W-:Y:S01]  /*4990*/  @P2 STG.E.U8 desc[UR12][R12.64], R25 ;  /* 0x000000190c002986 */ /* 0x0003e2000c10110c */
[----:B------:R-:W-:Y:S01]  /*49a0*/  ISETP.LT.AND P4, PT, R14, UR7, !P0 ;  /* 0x000000070e007c0c */ /* 0x000fe2000c781270 */
[----:B------:R-:W-:Y:S01]  /*49b0*/  VIADD R14, R15, 0x1f ;  /* 0x0000001f0f0e7836 */ /* 0x000fe20000000000 */
[----:B------:R-:W-:Y:S01]  /*49c0*/  LEA.HI.X.SX32 R17, R19, R0, 0x1, P6 ;  /* 0x0000000013117211 */ /* 0x000fe200030f0eff */
[----:B------:R2:W-:Y:S01]  /*49d0*/  @P1 STG.E.U8 desc[UR12][R8.64], R23 ;  /* 0x0000001708001986 */ /* 0x0005e2000c10110c */
[----:B------:R-:W-:-:S02]  /*49e0*/  IADD3 R18, P6, R21, R2, RZ ;  /* 0x0000000215127210 */ /* 0x000fc40007fde0ff */
[----:B------:R-:W-:Y:S02]  /*49f0*/  PRMT R27, R10, 0x7772, RZ ;  /* 0x000077720a1b7816 */ /* 0x000fe400000000ff */
[C---:B------:R-:W-:Y:S01]  /*4a00*/  LEA.HI.X.SX32 R19, R21.reuse, R0, 0x1, P6 ;  /* 0x0000000015137211 */ /* 0x040fe200030f0eff */
[----:B------:R-:W-:Y:S01]  /*4a10*/  VIADD R21, R21, UR6 ;  /* 0x0000000615157c36 */ /* 0x000fe20008000000 */
[----:B------:R-:W-:Y:S01]  /*4a20*/  ISETP.LT.AND P2, PT, R14, UR7, !P0 ;  /* 0x000000070e007c0c */ /* 0x000fe2000c741270 */
[----:B------:R3:W-:Y:S01]  /*4a30*/  @P5 STG.E.U8 desc[UR12][R16.64], R27 ;  /* 0x0000001b10005986 */ /* 0x0007e2000c10110c */
[----:B-1----:R-:W-:Y:S01]  /*4a40*/  PRMT R25, R10, 0x7773, RZ ;  /* 0x000077730a197816 */ /* 0x002fe200000000ff */
[----:B------:R-:W-:Y:S02]  /*4a50*/  VIADD R13, R21, UR6 ;  /* 0x00000006150d7c36 */ /* 0x000fe40008000000 */
[----:B--2---:R-:W-:Y:S01]  /*4a60*/  VIADD R9, R15, 0x22 ;  /* 0x000000220f097836 */ /* 0x004fe20000000000 */
[----:B------:R-:W-:Y:S01]  /*4a70*/  IADD3 R8, P6, R21, R2, RZ ;  /* 0x0000000215087210 */ /* 0x000fe20007fde0ff */
[----:B------:R1:W-:Y:S01]  /*4a80*/  @P4 STG.E.U8 desc[UR12][R18.64], R25 ;  /* 0x0000001912004986 */ /* 0x0003e2000c10110c */
[----:B------:R-:W-:Y:S01]  /*4a90*/  VIADD R12, R15, 0x23 ;  /* 0x000000230f0c7836 */ /* 0x000fe20000000000 */
[----:B------:R-:W-:Y:S01]  /*4aa0*/  PRMT R23, R11, 0x7773, RZ ;  /* 0x000077730b177816 */ /* 0x000fe200000000ff */
[----:B------:R-:W-:Y:S01]  /*4ab0*/  VIADD R14, R15, 0x20 ;  /* 0x000000200f0e7836 */ /* 0x000fe20000000000 */
[----:B------:R-:W-:-:S02]  /*4ac0*/  ISETP.LT.AND P4, PT, R9, UR7, !P0 ;  /* 0x0000000709007c0c */ /* 0x000fc4000c781270 */
[----:B------:R-:W-:Y:S01]  /*4ad0*/  LEA.HI.X.SX32 R9, R21, R0, 0x1, P6 ;  /* 0x0000000015097211 */ /* 0x000fe200030f0eff */
[----:B---3--:R-:W-:Y:S01]  /*4ae0*/  VIADD R17, R13, UR6 ;  /* 0x000000060d117c36 */ /* 0x008fe20008000000 */
[----:B------:R-:W-:Y:S02]  /*4af0*/  PRMT R21, R11, 0x7772, RZ ;  /* 0x000077720b157816 */ /* 0x000fe400000000ff */
[C---:B------:R-:W-:Y:S02]  /*4b00*/  IADD3 R10, P6, R13.reuse, R2, RZ ;  /* 0x000000020d0a7210 */ /* 0x040fe40007fde0ff */
[----:B------:R-:W-:Y:S01]  /*4b10*/  ISETP.LT.AND P1, PT, R14, UR7, !P0 ;  /* 0x000000070e007c0c */ /* 0x000fe2000c721270 */
[----:B------:R2:W-:Y:S01]  /*4b20*/  @P3 STG.E.U8 desc[UR12][R8.64], R21 ;  /* 0x0000001508003986 */ /* 0x0005e2000c10110c */
[----:B------:R-:W-:Y:S01]  /*4b30*/  LEA.HI.X.SX32 R11, R13, R0, 0x1, P6 ;  /* 0x000000000d0b7211 */ /* 0x000fe200030f0eff */
[----:B------:R-:W-:Y:S01]  /*4b40*/  VIADD R14, R15, 0x21 ;  /* 0x000000210f0e7836 */ /* 0x000fe20000000000 */
[----:B------:R-:W-:-:S02]  /*4b50*/  ISETP.LT.AND P3, PT, R12, UR7, !P0 ;  /* 0x000000070c007c0c */ /* 0x000fc4000c761270 */
[C---:B------:R-:W-:Y:S01]  /*4b60*/  IADD3 R12, P6, R17.reuse, R2, RZ ;  /* 0x00000002110c7210 */ /* 0x040fe20007fde0ff */
[----:B------:R3:W-:Y:S01]  /*4b70*/  @P2 STG.E.U8 desc[UR12][R10.64], R23 ;  /* 0x000000170a002986 */ /* 0x0007e2000c10110c */
[----:B0-----:R-:W-:Y:S02]  /*4b80*/  PRMT R27, R4, 0x7770, RZ ;  /* 0x00007770041b7816 */ /* 0x001fe400000000ff */
[C---:B------:R-:W-:Y:S01]  /*4b90*/  LEA.HI.X.SX32 R13, R17.reuse, R0, 0x1, P6 ;  /* 0x00000000110d7211 */ /* 0x040fe200030f0eff */
[----:B------:R-:W-:Y:S01]  /*4ba0*/  VIADD R17, R17, UR6 ;  /* 0x0000000611117c36 */ /* 0x000fe20008000000 */
[----:B------:R-:W-:Y:S01]  /*4bb0*/  ISETP.LT.AND P5, PT, R14, UR7, !P0 ;  /* 0x000000070e007c0c */ /* 0x000fe2000c7a1270 */
[----:B------:R-:W-:Y:S01]  /*4bc0*/  VIADD R14, R15, 0x24 ;  /* 0x000000240f0e7836 */ /* 0x000fe20000000000 */
[----:B-1----:R-:W-:Y:S01]  /*4bd0*/  PRMT R25, R5, 0x7770, RZ ;  /* 0x0000777005197816 */ /* 0x002fe200000000ff */
[C---:B------:R-:W-:Y:S01]  /*4be0*/  VIADD R19, R17.reuse, UR6 ;  /* 0x0000000611137c36 */ /* 0x040fe20008000000 */
[----:B--2---:R-:W-:Y:S01]  /*4bf0*/  IADD3 R8, P6, R17, R2, RZ ;  /* 0x0000000211087210 */ /* 0x004fe20007fde0ff */
[----:B------:R0:W-:Y:S01]  /*4c00*/  @P1 STG.E.U8 desc[UR12][R12.64], R27 ;  /* 0x0000001b0c001986 */ /* 0x0001e2000c10110c */
[----:B------:R-:W-:Y:S01]  /*4c10*/  ISETP.LT.AND P2, PT, R14, UR7, !P0 ;  /* 0x000000070e007c0c */ /* 0x000fe2000c741270 */
[----:B------:R-:W-:Y:S01]  /*4c20*/  VIADD R14, R15, 0x25 ;  /* 0x000000250f0e7836 */ /* 0x000fe20000000000 */
[----:B------:R-:W-:Y:S01]  /*4c30*/  LEA.HI.X.SX32 R9, R17, R0, 0x1, P6 ;  /* 0x0000000011097211 */ /* 0x000fe200030f0eff */
[C---:B------:R-:W-:Y:S01]  /*4c40*/  VIADD R17, R19.reuse, UR6 ;  /* 0x0000000613117c36 */ /* 0x040fe20008000000 */
[----:B---3--:R-:W-:-:S02]  /*4c50*/  IADD3 R10, P6, R19, R2, RZ ;  /* 0x00000002130a7210 */ /* 0x008fc40007fde0ff */
[----:B------:R-:W-:Y:S02]  /*4c60*/  PRMT R23, R4, 0x7771, RZ ;  /* 0x0000777104177816 */ /* 0x000fe400000000ff */
[----:B------:R-:W-:Y:S01]  /*4c70*/  LEA.HI.X.SX32 R11, R19, R0, 0x1, P6 ;  /* 0x00000000130b7211 */ /* 0x000fe200030f0eff */
[----:B------:R-:W-:Y:S01]  /*4c80*/  VIADD R19, R17, UR6 ;  /* 0x0000000611137c36 */ /* 0x000fe20008000000 */
[----:B------:R-:W-:Y:S01]  /*4c90*/  PRMT R21, R5, 0x7771, RZ ;  /* 0x0000777105157816 */ /* 0x000fe200000000ff */
[----:B------:R1:W-:Y:S01]  /*4ca0*/  @P5 STG.E.U8 desc[UR12][R8.64], R23 ;  /* 0x0000001708005986 */ /* 0x0003e2000c10110c */
[C---:B0-----:R-:W-:Y:S02]  /*4cb0*/  IADD3 R12, P6, R17.reuse, R2, RZ ;  /* 0x00000002110c7210 */ /* 0x041fe40007fde0ff */
[----:B------:R-:W-:Y:S01]  /*4cc0*/  ISETP.LT.AND P1, PT, R14, UR7, !P0 ;  /* 0x000000070e007c0c */ /* 0x000fe2000c721270 */
[----:B------:R0:W-:Y:S01]  /*4cd0*/  @P4 STG.E.U8 desc[UR12][R10.64], R25 ;  /* 0x000000190a004986 */ /* 0x0001e2000c10110c */
[----:B------:R-:W-:Y:S01]  /*4ce0*/  LEA.HI.X.SX32 R13, R17, R0, 0x1, P6 ;  /* 0x00000000110d7211 */ /* 0x000fe200030f0eff */
[----:B------:R-:W-:Y:S01]  /*4cf0*/  VIADD R14, R15, 0x26 ;  /* 0x000000260f0e7836 */ /* 0x000fe20000000000 */
[----:B------:R-:W-:-:S02]  /*4d00*/  IADD3 R16, P6, R19, R2, RZ ;  /* 0x0000000213107210 */ /* 0x000fc40007fde0ff */
[----:B------:R-:W-:Y:S01]  /*4d10*/  PRMT R27, R4, 0x7773, RZ ;  /* 0x00007773041b7816 */ /* 0x000fe200000000ff */
[----:B------:R2:W-:Y:S01]  /*4d20*/  @P3 STG.E.U8 desc[UR12][R12.64], R21 ;  /* 0x000000150c003986 */ /* 0x0005e2000c10110c */
[C---:B------:R-:W-:Y:S01]  /*4d30*/  LEA.HI.X.SX32 R17, R19.reuse, R0, 0x1, P6 ;  /* 0x0000000013117211 */ /* 0x040fe200030f0eff */
[----:B------:R-:W-:Y:S01]  /*4d40*/  VIADD R19, R19, UR6 ;  /* 0x0000000613137c36 */ /* 0x000fe20008000000 */
[----:B-1----:R-:W-:Y:S01]  /*4d50*/  PRMT R23, R6, 0x7770, RZ ;  /* 0x0000777006177816 */ /* 0x002fe200000000ff */
[----:B------:R-:W-:Y:S01]  /*4d60*/  VIADD R9, R15, 0x29 ;  /* 0x000000290f097836 */ /* 0x000fe20000000000 */
[----:B------:R-:W-:Y:S01]  /*4d70*/  ISETP.LT.AND P5, PT, R14, UR7, !P0 ;  /* 0x000000070e007c0c */ /* 0x000fe2000c7a1270 */
[C---:B0-----:R-:W-:Y:S01]  /*4d80*/  VIADD R11, R19.reuse, UR6 ;  /* 0x00000006130b7c36 */ /* 0x041fe20008000000 */
[----:B------:R-:W-:Y:S01]  /*4d90*/  IADD3 R8, P6, R19, R2, RZ ;  /* 0x0000000213087210 */ /* 0x000fe20007fde0ff */
[----:B------:R0:W-:Y:S01]  /*4da0*/  @P2 STG.E.U8 desc[UR12][R16.64], R23 ;  /* 0x0000001710002986 */ /* 0x0001e2000c10110c */
[----:B------:R-:W-:Y:S01]  /*4db0*/  ISETP.LT.AND P2, PT, R9, UR7, !P0 ;  /* 0x0000000709007c0c */ /* 0x000fe2000c741270 */
[----:B------:R-:W-:Y:S01]  /*4dc0*/  VIADD R14, R15, 0x27 ;  /* 0x000000270f0e7836 */ /* 0x000fe20000000000 */
[----:B------:R-:W-:Y:S01]  /*4dd0*/  LEA.HI.X.SX32 R9, R19, R0, 0x1, P6 ;  /* 0x0000000013097211 */ /* 0x000fe200030f0eff */
[C---:B--2---:R-:W-:Y:S01]  /*4de0*/  VIADD R13, R11.reuse, UR6 ;  /* 0x000000060b0d7c36 */ /* 0x044fe20008000000 */
[----:B------:R-:W-:-:S02]  /*4df0*/  IADD3 R10, P6, R11, R2, RZ ;  /* 0x000000020b0a7210 */ /* 0x000fc40007fde0ff */
[----:B------:R-:W-:Y:S01]  /*4e00*/  ISETP.LT.AND P4, PT, R14, UR7, !P0 ;  /* 0x000000070e007c0c */ /* 0x000fe2000c781270 */
[----:B------:R-:W-:Y:S01]  /*4e10*/  VIADD R19, R13, UR6 ;  /* 0x000000060d137c36 */ /* 0x000fe20008000000 */
[----:B------:R-:W-:Y:S01]  /*4e20*/  LEA.HI.X.SX32 R11, R11, R0, 0x1, P6 ;  /* 0x000000000b0b7211 */ /* 0x000fe200030f0eff */
[----:B------:R-:W-:Y:S01]  /*4e30*/  VIADD R14, R15, 0x28 ;  /* 0x000000280f0e7836 */ /* 0x000fe20000000000 */
[C---:B------:R-:W-:Y:S02]  /*4e40*/  IADD3 R12, P6, R13.reuse, R2, RZ ;  /* 0x000000020d0c7210 */ /* 0x040fe40007fde0ff */
[----:B------:R-:W-:Y:S02]  /*4e50*/  PRMT R21, R6, 0x7771, RZ ;  /* 0x0000777106157816 */ /* 0x000fe400000000ff */
[----:B------:R-:W-:Y:S02]  /*4e60*/  LEA.HI.X.SX32 R13, R13, R0, 0x1, P6 ;  /* 0x000000000d0d7211 */ /* 0x000fe400030f0eff */
[----:B0-----:R-:W-:Y:S01]  /*4e70*/  IADD3 R16, P6, R19, R2, RZ ;  /* 0x0000000213107210 */ /* 0x001fe20007fde0ff */
[----:B------:R0:W-:Y:S01]  /*4e80*/  @P1 STG.E.U8 desc[UR12][R8.64], R21 ;  /* 0x0000001508001986 */ /* 0x0001e2000c10110c */
[----:B------:R-:W-:Y:S01]  /*4e90*/  ISETP.LT.AND P3, PT, R14, UR7, !P0 ;  /* 0x000000070e007c0c */ /* 0x000fe2000c761270 */
[----:B------:R-:W-:Y:S01]  /*4ea0*/  VIADD R14, R15, 0x2a ;  /* 0x0000002a0f0e7836 */ /* 0x000fe20000000000 */
[C---:B------:R-:W-:Y:S01]  /*4eb0*/  LEA.HI.X.SX32 R17, R19.reuse, R0, 0x1, P6 ;  /* 0x0000000013117211 */ /* 0x040fe200030f0eff */
[----:B------:R-:W-:Y:S01]  /*4ec0*/  VIADD R19, R19, UR6 ;  /* 0x0000000613137c36 */ /* 0x000fe20008000000 */
[----:B------:R-:W-:-:S02]  /*4ed0*/  PRMT R25, R7, 0x7770, RZ ;  /* 0x0000777007197816 */ /* 0x000fc400000000ff */
[----:B------:R-:W-:Y:S02]  /*4ee0*/  PRMT R23, R7, 0x7771, RZ ;  /* 0x0000777107177816 */ /* 0x000fe400000000ff */
[C---:B------:R-:W-:Y:S01]  /*4ef0*/  IADD3 R18, P6, R19.reuse, R2, RZ ;  /* 0x0000000213127210 */ /* 0x040fe20007fde0ff */
[----:B------:R1:W-:Y:S01]  /*4f00*/  @P5 STG.E.U8 desc[UR12][R10.64], R25 ;  /* 0x000000190a005986 */ /* 0x0003e2000c10110c */
[----:B------:R-:W-:Y:S01]  /*4f10*/  ISETP.LT.AND P1, PT, R14, UR7, !P0 ;  /* 0x000000070e007c0c */ /* 0x000fe2000c721270 */
[----:B0-----:R-:W-:Y:S01]  /*4f20*/  VIADD R9, R19, UR6 ;  /* 0x0000000613097c36 */ /* 0x001fe20008000000 */
[----:B------:R-:W-:Y:S01]  /*4f30*/  PRMT R21, R4, 0x7772, RZ ;  /* 0x0000777204157816 */ /* 0x000fe200000000ff */
[----:B------:R-:W-:Y:S01]  /*4f40*/  VIADD R8, R15, 0x2d ;  /* 0x0000002d0f087836 */ /* 0x000fe20000000000 */
[----:B------:R0:W-:Y:S01]  /*4f50*/  @P4 STG.E.U8 desc[UR12][R12.64], R23 ;  /* 0x000000170c004986 */ /* 0x0001e2000c10110c */
[----:B------:R-:W-:Y:S01]  /*4f60*/  LEA.HI.X.SX32 R19, R19, R0, 0x1, P6 ;  /* 0x0000000013137211 */ /* 0x000fe200030f0eff */
[----:B------:R-:W-:-:S02]  /*4f70*/  VIADD R14, R15, 0x2b ;  /* 0x0000002b0f0e7836 */ /* 0x000fc40000000000 */
[----:B------:R2:W-:Y:S01]  /*4f80*/  @P3 STG.E.U8 desc[UR12][R16.64], R21 ;  /* 0x0000001510003986 */ /* 0x0005e2000c10110c */
[----:B------:R-:W-:Y:S01]  /*4f90*/  ISETP.LT.AND P3, PT, R8, UR7, !P0 ;  /* 0x0000000708007c0c */ /* 0x000fe2000c761270 */
[----:B------:R-:W-:Y:S01]  /*4fa0*/  VIADD R8, R15, 0x2e ;  /* 0x0000002e0f087836 */ /* 0x000fe20000000000 */
[----:B-1----:R-:W-:Y:S01]  /*4fb0*/  PRMT R25, R5, 0x7772, RZ ;  /* 0x0000777205197816 */ /* 0x002fe200000000ff */
[----:B------:R-:W-:Y:S01]  /*4fc0*/  VIADD R11, R9, UR6 ;  /* 0x00000006090b7c36 */ /* 0x000fe20008000000 */
[----:B------:R1:W-:Y:S01]  /*4fd0*/  @P2 STG.E.U8 desc[UR12][R18.64], R27 ;  /* 0x0000001b12002986 */ /* 0x0003e2000c10110c */
[----:B------:R-:W-:Y:S01]  /*4fe0*/  VIADD R4, R15, 0x2f ;  /* 0x0000002f0f047836 */ /* 0x000fe20000000000 */
[----:B------:R-:W-:Y:S02]  /*4ff0*/  ISETP.LT.AND P2, PT, R8, UR7, !P0 ;  /* 0x0000000708007c0c */ /* 0x000fe4000c741270 */
[----:B0-----:R-:W-:Y:S02]  /*5000*/  IADD3 R12, P6, R9, R2, RZ ;  /* 0x00000002090c7210 */ /* 0x001fe40007fde0ff */
[----:B------:R-:W-:Y:S01]  /*5010*/  ISETP.LT.AND P5, PT, R14, UR7, !P0 ;  /* 0x000000070e007c0c */ /* 0x000fe2000c7a1270 */
[----:B--2---:R-:W-:Y:S01]  /*5020*/  VIADD R21, R11, UR6 ;  /* 0x000000060b157c36 */ /* 0x004fe20008000000 */
[----:B------:R-:W-:Y:S01]  /*5030*/  LEA.HI.X.SX32 R13, R9, R0, 0x1, P6 ;  /* 0x00000000090d7211 */ /* 0x000fe200030f0eff */
[----:B------:R-:W-:Y:S01]  /*5040*/  VIADD R14, R15, 0x2c ;  /* 0x0000002c0f0e7836 */ /* 0x000fe20000000000 */
[----:B------:R-:W-:Y:S01]  /*5050*/  IADD3 R16, P6, R11, R2, RZ ;  /* 0x000000020b107210 */ /* 0x000fe20007fde0ff */
[----:B-1----:R-:W-:-:S02]  /*5060*/  VIADD R19, R21, UR6 ;  /* 0x0000000615137c36 */ /* 0x002fc40008000000 */
[----:B------:R0:W-:Y:S01]  /*5070*/  @P1 STG.E.U8 desc[UR12][R12.64], R25 ;  /* 0x000000190c001986 */ /* 0x0001e2000c10110c */
[----:B------:R-:W-:Y:S02]  /*5080*/  LEA.HI.X.SX32 R17, R11, R0, 0x1, P6 ;  /* 0x000000000b117211 */ /* 0x000fe400030f0eff */
[----:B------:R-:W-:Y:S01]  /*5090*/  ISETP.LT.AND P1, PT, R4, UR7, !P0 ;  /* 0x0000000704007c0c */ /* 0x000fe2000c721270 */
[----:B------:R1:W2:Y:S01]  /*50a0*/  LDS.128 R8, [R3] ;  /* 0x0000000003087984 */ /* 0x0002a20000000c00 */
[----:B------:R-:W-:Y:S02]  /*50b0*/  IADD3 R4, P6, R21, R2, RZ ;  /* 0x0000000215047210 */ /* 0x000fe40007fde0ff */
[----:B------:R-:W-:Y:S02]  /*50c0*/  PRMT R23, R5, 0x7773, RZ ;  /* 0x0000777305177816 */ /* 0x000fe400000000ff */
[----:B------:R-:W-:Y:S02]  /*50d0*/  LEA.HI.X.SX32 R5, R21, R0, 0x1, P6 ;  /* 0x0000000015057211 */ /* 0x000fe400030f0eff */
[----:B------:R-:W-:Y:S01]  /*50e0*/  ISETP.LT.AND P4, PT, R14, UR7, !P0 ;  /* 0x000000070e007c0c */ /* 0x000fe2000c781270 */
[----:B------:R3:W-:Y:S01]  /*50f0*/  @P5 STG.E.U8 desc[UR12][R16.64], R23 ;  /* 0x0000001710005986 */ /* 0x0007e2000c10110c */
[----:B0-----:R-:W-:Y:S01]  /*5100*/  IADD3 R12, P6, R19, R2, RZ ;  /* 0x00000002130c7210 */ /* 0x001fe20007fde0ff */
[C---:B-1----:R-:W-:Y:S01]  /*5110*/  VIADD R3, R15.reuse, 0x32 ;  /* 0x000000320f037836 */ /* 0x042fe20000000000 */
[C---:B------:R-:W-:Y:S01]  /*5120*/  PRMT R25, R6.reuse, 0x7772, RZ ;  /* 0x0000777206197816 */ /* 0x040fe200000000ff */
[----:B------:R-:W-:Y:S01]  /*5130*/  VIADD R14, R15, 0x30 ;  /* 0x000000300f0e7836 */ /* 0x000fe20000000000 */
[C---:B------:R-:W-:Y:S01]  /*5140*/  LEA.HI.X.SX32 R13, R19.reuse, R0, 0x1, P6 ;  /* 0x00000000130d7211 */ /* 0x040fe200030f0eff */
[----:B------:R-:W-:Y:S01]  /*5150*/  VIADD R19, R19, UR6 ;  /* 0x0000000613137c36 */ /* 0x000fe20008000000 */
[----:B------:R-:W-:-:S02]  /*5160*/  PRMT R27, R6, 0x7773, RZ ;  /* 0x00007773061b7816 */ /* 0x000fc400000000ff */
[----:B------:R-:W-:Y:S01]  /*5170*/  ISETP.LT.AND P5, PT, R14, UR7, !P0 ;  /* 0x000000070e007c0c */ /* 0x000fe2000c7a1270 */
[C---:B------:R-:W-:Y:S01]  /*5180*/  VIADD R21, R19.reuse, UR6 ;  /* 0x0000000613157c36 */ /* 0x040fe20008000000 */
[----:B---3--:R-:W-:Y:S01]  /*5190*/  IADD3 R16, P6, R19, R2, RZ ;  /* 0x0000000213107210 */ /* 0x008fe20007fde0ff */
[----:B------:R0:W-:Y:S01]  /*51a0*/  @P4 STG.E.U8 desc[UR12][R4.64], R25 ;  /* 0x0000001904004986 */ /* 0x0001e2000c10110c */
[----:B------:R-:W-:Y:S01]  /*51b0*/  PRMT R23, R7, 0x7773, RZ ;  /* 0x0000777307177816 */ /* 0x000fe200000000ff */
[----:B------:R-:W-:Y:S01]  /*51c0*/  VIADD R14, R15, 0x31 ;  /* 0x000000310f0e7836 */ /* 0x000fe20000000000 */
[----:B------:R-:W-:Y:S01]  /*51d0*/  LEA.HI.X.SX32 R17, R19, R0, 0x1, P6 ;  /* 0x0000000013117211 */ /* 0x000fe200030f0eff */
[----:B------:R1:W-:Y:S01]  /*51e0*/  @P3 STG.E.U8 desc[UR12][R12.64], R27 ;  /* 0x0000001b0c003986 */ /* 0x0003e2000c10110c */
[----:B------:R-:W-:Y:S01]  /*51f0*/  ISETP.LT.AND P3, PT, R3, UR7, !P0 ;  /* 0x0000000703007c0c */ /* 0x000fe2000c761270 */
[----:B------:R-:W-:Y:S01]  /*5200*/  VIADD R3, R15, 0x33 ;  /* 0x000000330f037836 */ /* 0x000fe20000000000 */
[----:B------:R-:W-:-:S02]  /*5210*/  ISETP.LT.AND P4, PT, R14, UR7, !P0 ;  /* 0x000000070e007c0c */ /* 0x000fc4000c781270 */
[----:B0-----:R-:W-:Y:S01]  /*5220*/  PRMT R25, R7, 0x7772, RZ ;  /* 0x0000777207197816 */ /* 0x001fe200000000ff */
[C---:B------:R-:W-:Y:S01]  /*5230*/  VIADD R7, R21.reuse, UR6 ;  /* 0x0000000615077c36 */ /* 0x040fe20008000000 */
[----:B------:R-:W-:-:S03]  /*5240*/  IADD3 R4, P6, R21, R2, RZ ;  /* 0x0000000215047210 */ /* 0x000fc60007fde0ff */
[----:B------:R-:W-:Y:S01]  /*5250*/  VIADD R19, R7, UR6 ;  /* 0x0000000607137c36 */ /* 0x000fe20008000000 */
[----:B------:R-:W-:Y:S01]  /*5260*/  LEA.HI.X.SX32 R5, R21, R0, 0x1, P6 ;  /* 0x0000000015057211 */ /* 0x000fe200030f0eff */
[----:B------:R-:W-:Y:S01]  /*5270*/  @P2 STG.E.U8 desc[UR12][R16.64], R25 ;  /* 0x0000001910002986 */ /* 0x000fe2000c10110c */
[----:B------:R-:W-:Y:S02]  /*5280*/  IADD3 R6, P6, R7, R2, RZ ;  /* 0x0000000207067210 */ /* 0x000fe40007fde0ff */
[----:B------:R-:W-:Y:S01]  /*5290*/  ISETP.LT.AND P2, PT, R3, UR7, !P0 ;  /* 0x0000000703007c0c */ /* 0x000fe2000c741270 */
[----:B------:R-:W-:Y:S01]  /*52a0*/  VIADD R3, R15, 0x34 ;  /* 0x000000340f037836 */ /* 0x000fe20000000000 */
[----:B------:R-:W-:Y:S01]  /*52b0*/  LEA.HI.X.SX32 R7, R7, R0, 0x1, P6 ;  /* 0x0000000007077211 */ /* 0x000fe200030f0eff */
[----:B------:R0:W-:Y:S01]  /*52c0*/  @P1 STG.E.U8 desc[UR12][R4.64], R23 ;  /* 0x0000001704001986 */ /* 0x0001e2000c10110c */
[----:B-1----:R-:W-:Y:S02]  /*52d0*/  IADD3 R12, P6, R19, R2, RZ ;  /* 0x00000002130c7210 */ /* 0x002fe40007fde0ff */
[----:B--2---:R-:W-:-:S02]  /*52e0*/  PRMT R27, R8, 0x7770, RZ ;  /* 0x00007770081b7816 */ /* 0x004fc400000000ff */
[----:B------:R-:W-:Y:S01]  /*52f0*/  ISETP.LT.AND P1, PT, R3, UR7, !P0 ;  /* 0x0000000703007c0c */ /* 0x000fe2000c721270 */
[----:B------:R-:W-:Y:S01]  /*5300*/  VIADD R3, R15, 0x35 ;  /* 0x000000350f037836 */ /* 0x000fe20000000000 */
[C---:B------:R-:W-:Y:S01]  /*5310*/  LEA.HI.X.SX32 R13, R19.reuse, R0, 0x1, P6 ;  /* 0x00000000130d7211 */ /* 0x040fe200030f0eff */
[----:B------:R-:W-:Y:S01]  /*5320*/  VIADD R19, R19, UR6 ;  /* 0x0000000613137c36 */ /* 0x000fe20008000000 */
[----:B------:R1:W-:Y:S01]  /*5330*/  @P5 STG.E.U8 desc[UR12][R6.64], R27 ;  /* 0x0000001b06005986 */ /* 0x0003e2000c10110c */
[----:B------:R-:W-:Y:S02]  /*5340*/  PRMT R21, R8, 0x7771, RZ ;  /* 0x0000777108157816 */ /* 0x000fe400000000ff */
[----:B------:R-:W-:Y:S01]  /*5350*/  ISETP.LT.AND P5, PT, R3, UR7, !P0 ;  /* 0x0000000703007c0c */ /* 0x000fe2000c7a1270 */
[----:B------:R-:W-:Y:S01]  /*5360*/  VIADD R3, R15, 0x36 ;  /* 0x000000360f037836 */ /* 0x000fe20000000000 */
[C---:B0-----:R-:W-:Y:S01]  /*5370*/  IADD3 R4, P6, R19.reuse, R2, RZ ;  /* 0x0000000213047210 */ /* 0x041fe20007fde0ff */
[----:B------:R-:W-:Y:S01]  /*5380*/  VIADD R17, R19, UR6 ;  /* 0x0000000613117c36 */ /* 0x000fe20008000000 */
[----:B------:R0:W-:Y:S01]  /*5390*/  @P4 STG.E.U8 desc[UR12][R12.64], R21 ;  /* 0x000000150c004986 */ /* 0x0001e2000c10110c */
[----:B------:R-:W-:-:S02]  /*53a0*/  PRMT R25, R9, 0x7771, RZ ;  /* 0x0000777109197816 */ /* 0x000fc400000000ff */
[----:B------:R-:W-:Y:S01]  /*53b0*/  LEA.HI.X.SX32 R5, R19, R0, 0x1, P6 ;  /* 0x0000000013057211 */ /* 0x000fe200030f0eff */
[----:B------:R-:W-:Y:S01]  /*53c0*/  VIADD R19, R17, UR6 ;  /* 0x0000000611137c36 */ /* 0x000fe20008000000 */
[----:B------:R-:W-:Y:S01]  /*53d0*/  ISETP.LT.AND P4, PT, R3, UR7, !P0 ;  /* 0x0000000703007c0c */ /* 0x000fe2000c781270 */
[----:B------:R-:W-:Y:S01]  /*53e0*/  VIADD R3, R15, 0x37 ;  /* 0x000000370f037836 */ /* 0x000fe20000000000 */
[----:B-1----:R-:W-:Y:S02]  /*53f0*/  IADD3 R6, P6, R17, R2, RZ ;  /* 0x0000000211067210 */ /* 0x002fe40007fde0ff */
[----:B------:R-:W-:Y:S02]  /*5400*/  PRMT R27, R9, 0x7770, RZ ;  /* 0x00007770091b7816 */ /* 0x000fe400000000ff */
[----:B------:R-:W-:Y:S01]  /*5410*/  LEA.HI.X.SX32 R7, R17, R0, 0x1, P6 ;  /* 0x0000000011077211 */ /* 0x000fe200030f0eff */
[C---:B0-----:R-:W-:Y:S01]  /*5420*/  VIADD R21, R19.reuse, UR6 ;  /* 0x0000000613157c36 */ /* 0x041fe20008000000 */
[----:B------:R-:W-:Y:S01]  /*5430*/  IADD3 R12, P6, R19, R2, RZ ;  /* 0x00000002130c7210 */ /* 0x000fe20007fde0ff */
[----:B------:R0:W-:Y:S01]  /*5440*/  @P3 STG.E.U8 desc[UR12][R4.64], R27 ;  /* 0x0000001b04003986 */ /* 0x0001e2000c10110c */
[----:B------:R-:W-:Y:S01]  /*5450*/  ISETP.LT.AND P3, PT, R3, UR7, !P0 ;  /* 0x0000000703007c0c */ /* 0x000fe2000c761270 */
[----:B------:R-:W-:Y:S01]  /*5460*/  VIADD R3, R15, 0x38 ;  /* 0x000000380f037836 */ /* 0x000fe20000000000 */
[----:B------:R-:W-:Y:S01]  /*5470*/  LEA.HI.X.SX32 R13, R19, R0, 0x1, P6 ;  /* 0x00000000130d7211 */ /* 0x000fe200030f0eff */
[----:B------:R1:W-:Y:S01]  /*5480*/  @P2 STG.E.U8 desc[UR12][R6.64], R25 ;  /* 0x0000001906002986 */ /* 0x0003e2000c10110c */
[----:B------:R-:W-:-:S02]  /*5490*/  IADD3 R16, P6, R21, R2, RZ ;  /* 0x0000000215107210 */ /* 0x000fc40007fde0ff */
[C---:B------:R-:W-:Y:S02]  /*54a0*/  PRMT R23, R10.reuse, 0x7770, RZ ;  /* 0x000077700a177816 */ /* 0x040fe400000000ff */
        /* <DEDUP_REMOVED lines=9> */
[----:B-1----:R-:W-:Y:S01]  /*5540*/  VIADD R7, R21, UR6 ;  /* 0x0000000615077c36 */ /* 0x002fe20008000000 */
[----:B------:R0:W-:Y:S01]  /*5550*/  @P5 STG.E.U8 desc[UR12][R16.64], R19 ;  /* 0x0000001310005986 */ /* 0x0001e2000c10110c */
[----:B------:R-:W-:-:S02]  /*5560*/  PRMT R25, R11, 0x7770, RZ ;  /* 0x000077700b197816 */ /* 0x000fc400000000ff */
[----:B------:R-:W-:Y:S01]  /*5570*/  ISETP.LT.AND P5, PT, R3, UR7, !P0 ;  /* 0x0000000703007c0c */ /* 0x000fe2000c7a1270 */
[----:B------:R-:W-:Y:S01]  /*5580*/  VIADD R3, R15, 0x3b ;  /* 0x0000003b0f037836 */ /* 0x000fe20000000000 */
[----:B------:R-:W-:Y:S01]  /*5590*/  LEA.HI.X.SX32 R5, R21, R0, 0x1, P6 ;  /* 0x0000000015057211 */ /* 0x000fe200030f0eff */
[C---:B--2---:R-:W-:Y:S01]  /*55a0*/  VIADD R13, R7.reuse, UR6 ;  /* 0x00000006070d7c36 */ /* 0x044fe20008000000 */
[----:B------:R-:W-:Y:S02]  /*55b0*/  IADD3 R6, P6, R7, R2, RZ ;  /* 0x0000000207067210 */ /* 0x000fe40007fde0ff */
[----:B------:R-:W-:Y:S01]  /*55c0*/  PRMT R23, R11, 0x7771, RZ ;  /* 0x000077710b177816 */ /* 0x000fe200000000ff */
[----:B------:R1:W-:Y:S01]  /*55d0*/  @P4 STG.E.U8 desc[UR12][R4.64], R25 ;  /* 0x0000001904004986 */ /* 0x0003e2000c10110c */
[----:B------:R-:W-:Y:S01]  /*55e0*/  LEA.HI.X.SX32 R7, R7, R0, 0x1, P6 ;  /* 0x0000000007077211 */ /* 0x000fe200030f0eff */
[----:B0-----:R-:W-:Y:S01]  /*55f0*/  VIADD R17, R13, UR6 ;  /* 0x000000060d117c36 */ /* 0x001fe20008000000 */
[----:B------:R-:W-:Y:S01]  /*5600*/  ISETP.LT.AND P4, PT, R3, UR7, !P0 ;  /* 0x0000000703007c0c */ /* 0x000fe2000c781270 */
[----:B------:R-:W-:Y:S01]  /*5610*/  VIADD R3, R15, 0x3c ;  /* 0x0000003c0f037836 */ /* 0x000fe20000000000 */
[----:B------:R-:W-:Y:S01]  /*5620*/  IADD3 R12, P6, R13, R2, RZ ;  /* 0x000000020d0c7210 */ /* 0x000fe20007fde0ff */
[----:B------:R0:W-:Y:S01]  /*5630*/  @P3 STG.E.U8 desc[UR12][R6.64], R23 ;  /* 0x0000001706003986 */ /* 0x0001e2000c10110c */
[----:B------:R-:W-:Y:S01]  /*5640*/  VIADD R19, R17, UR6 ;  /* 0x0000000611137c36 */ /* 0x000fe20008000000 */
[----:B------:R-:W-:-:S02]  /*5650*/  PRMT R21, R8, 0x7772, RZ ;  /* 0x0000777208157816 */ /* 0x000fc400000000ff */
[----:B------:R-:W-:Y:S02]  /*5660*/  LEA.HI.X.SX32 R13, R13, R0, 0x1, P6 ;  /* 0x000000000d0d7211 */ /* 0x000fe400030f0eff */
[----:B------:R-:W-:Y:S01]  /*5670*/  ISETP.LT.AND P3, PT, R3, UR7, !P0 ;  /* 0x0000000703007c0c */ /* 0x000fe2000c761270 */
[----:B------:R-:W-:Y:S01]  /*5680*/  VIADD R3, R15, 0x3d ;  /* 0x0000003d0f037836 */ /* 0x000fe20000000000 */
[----:B------:R-:W-:Y:S01]  /*5690*/  IADD3 R16, P6, R17, R2, RZ ;  /* 0x0000000211107210 */ /* 0x000fe20007fde0ff */
[----:B------:R2:W-:Y:S01]  /*56a0*/  @P2 STG.E.U8 desc[UR12][R12.64], R21 ;  /* 0x000000150c002986 */ /* 0x0005e2000c10110c */
[----:B-1----:R-:W-:Y:S01]  /*56b0*/  PRMT R25, R8, 0x7773, RZ ;  /* 0x0000777308197816 */ /* 0x002fe200000000ff */
[----:B------:R-:W-:Y:S01]  /*56c0*/  VIADD R8, R15, 0x3e ;  /* 0x0000003e0f087836 */ /* 0x000fe20000000000 */
[----:B------:R-:W-:Y:S01]  /*56d0*/  LEA.HI.X.SX32 R17, R17, R0, 0x1, P6 ;  /* 0x0000000011117211 */ /* 0x000fe200030f0eff */
[----:B0-----:R-:W-:Y:S01]  /*56e0*/  VIADD R7, R19, UR6 ;  /* 0x0000000613077c36 */ /* 0x001fe20008000000 */
[----:B------:R-:W-:-:S02]  /*56f0*/  ISETP.LT.AND P2, PT, R3, UR7, !P0 ;  /* 0x0000000703007c0c */ /* 0x000fc4000c741270 */
[-C--:B------:R-:W-:Y:S01]  /*5700*/  IADD3 R4, P6, R19, R2.reuse, RZ ;  /* 0x0000000213047210 */ /* 0x080fe20007fde0ff */
[C---:B------:R-:W-:Y:S01]  /*5710*/  VIADD R3, R7.reuse, UR6 ;  /* 0x0000000607037c36 */ /* 0x040fe20008000000 */
[----:B------:R0:W-:Y:S01]  /*5720*/  @P1 STG.E.U8 desc[UR12][R16.64], R25 ;  /* 0x0000001910001986 */ /* 0x0001e2000c10110c */
[----:B------:R-:W-:Y:S02]  /*5730*/  IADD3 R6, P1, R7, R2, RZ ;  /* 0x0000000207067210 */ /* 0x000fe40007f3e0ff */
[----:B------:R-:W-:Y:S01]  /*5740*/  LEA.HI.X.SX32 R5, R19, R0, 0x1, P6 ;  /* 0x0000000013057211 */ /* 0x000fe200030f0eff */
[C---:B------:R-:W-:Y:S01]  /*5750*/  VIADD R19, R3.reuse, UR6 ;  /* 0x0000000603137c36 */ /* 0x040fe20008000000 */
[----:B--2---:R-:W-:Y:S02]  /*5760*/  IADD3 R12, P6, R3, R2, RZ ;  /* 0x00000002030c7210 */ /* 0x004fe40007fde0ff */
[-C--:B------:R-:W-:Y:S01]  /*5770*/  LEA.HI.X.SX32 R7, R7, R0.reuse, 0x1, P1 ;  /* 0x0000000007077211 */ /* 0x080fe200008f0eff */
[----:B------:R-:W-:Y:S01]  /*5780*/  VIADD R21, R19, UR6 ;  /* 0x0000000613157c36 */ /* 0x000fe20008000000 */
[----:B------:R-:W-:Y:S01]  /*5790*/  LEA.HI.X.SX32 R13, R3, R0, 0x1, P6 ;  /* 0x00000000030d7211 */ /* 0x000fe200030f0eff */
[----:B------:R-:W-:Y:S01]  /*57a0*/  VIADD R3, R15, 0x3f ;  /* 0x0000003f0f037836 */ /* 0x000fe20000000000 */
[-C--:B------:R-:W-:Y:S01]  /*57b0*/  IADD3 R14, P6, R19, R2.reuse, RZ ;  /* 0x00000002130e7210 */ /* 0x080fe20007fde0ff */
[C---:B------:R-:W-:Y:S01]  /*57c0*/  VIADD R23, R21.reuse, UR6 ;  /* 0x0000000615177c36 */ /* 0x040fe20008000000 */
[----:B0-----:R-:W-:-:S02]  /*57d0*/  IADD3 R16, P1, R21, R2, RZ ;  /* 0x0000000215107210 */ /* 0x001fc40007f3e0ff */
[-C--:B------:R-:W-:Y:S02]  /*57e0*/  LEA.HI.X.SX32 R15, R19, R0.reuse, 0x1, P6 ;  /* 0x00000000130f7211 */ /* 0x080fe400030f0eff */
[----:B------:R-:W-:Y:S02]  /*57f0*/  LEA.HI.X.SX32 R17, R21, R0, 0x1, P1 ;  /* 0x0000000015117211 */ /* 0x000fe400008f0eff */
[----:B------:R-:W-:Y:S02]  /*5800*/  IADD3 R2, P6, R23, R2, RZ ;  /* 0x0000000217027210 */ /* 0x000fe40007fde0ff */
[----:B------:R-:W-:Y:S02]  /*5810*/  ISETP.LT.AND P1, PT, R8, UR7, !P0 ;  /* 0x0000000708007c0c */ /* 0x000fe4000c721270 */
[----:B------:R-:W-:Y:S02]  /*5820*/  ISETP.LT.AND P0, PT, R3, UR7, !P0 ;  /* 0x0000000703007c0c */ /* 0x000fe4000c701270 */
[----:B------:R-:W-:-:S02]  /*5830*/  LEA.HI.X.SX32 R3, R23, R0, 0x1, P6 ;  /* 0x0000000017037211 */ /* 0x000fc400030f0eff */
[C---:B------:R-:W-:Y:S02]  /*5840*/  PRMT R25, R9.reuse, 0x7772, RZ ;  /* 0x0000777209197816 */ /* 0x040fe400000000ff */
[----:B------:R-:W-:Y:S02]  /*5850*/  PRMT R23, R9, 0x7773, RZ ;  /* 0x0000777309177816 */ /* 0x000fe400000000ff */
[C---:B------:R-:W-:Y:S01]  /*5860*/  PRMT R21, R10.reuse, 0x7772, RZ ;  /* 0x000077720a157816 */ /* 0x040fe200000000ff */
[----:B------:R0:W-:Y:S01]  /*5870*/  @P5 STG.E.U8 desc[UR12][R4.64], R25 ;  /* 0x0000001904005986 */ /* 0x0001e2000c10110c */
[----:B------:R-:W-:Y:S02]  /*5880*/  PRMT R19, R10, 0x7773, RZ ;  /* 0x000077730a137816 */ /* 0x000fe400000000ff */
[C---:B------:R-:W-:Y:S01]  /*5890*/  PRMT R9, R11.reuse, 0x7773, RZ ;  /* 0x000077730b097816 */ /* 0x040fe200000000ff */
[----:B------:R0:W-:Y:S01]  /*58a0*/  @P4 STG.E.U8 desc[UR12][R6.64], R23 ;  /* 0x0000001706004986 */ /* 0x0001e2000c10110c */
[----:B------:R-:W-:-:S03]  /*58b0*/  PRMT R11, R11, 0x7772, RZ ;  /* 0x000077720b0b7816 */ /* 0x000fc600000000ff */
[----:B------:R0:W-:Y:S04]  /*58c0*/  @P3 STG.E.U8 desc[UR12][R12.64], R21 ;  /* 0x000000150c003986 */ /* 0x0001e8000c10110c */
[----:B------:R0:W-:Y:S04]  /*58d0*/  @P2 STG.E.U8 desc[UR12][R14.64], R19 ;  /* 0x000000130e002986 */ /* 0x0001e8000c10110c */
[----:B------:R0:W-:Y:S01]  /*58e0*/  @P1 STG.E.U8 desc[UR12][R16.64], R11 ;  /* 0x0000000b10001986 */ /* 0x0001e2000c10110c */
[----:B------:R-:W-:Y:S05]  /*58f0*/  @!P0 EXIT ;  /* 0x000000000000894d */ /* 0x000fea0003800000 */
[----:B------:R-:W-:Y:S01]  /*5900*/  STG.E.U8 desc[UR12][R2.64], R9 ;  /* 0x0000000902007986 */ /* 0x000fe2000c10110c */
[----:B------:R-:W-:Y:S05]  /*5910*/  EXIT ;  /* 0x000000000000794d */ /* 0x000fea0003800000 */
.L_x_2:
[----:B------:R-:W-:-:S00]  /*5920*/  BRA `(.L_x_2) ;  /* 0xfffffffc00fc7947 */ /* 0x000fc0000383ffff */
[----:B------:R-:W-:-:S00]  /*5930*/  NOP ;  /* 0x0000000000007918 */ /* 0x000fc00000000000 */
        /* <DEDUP_REMOVED lines=12> */
.L_x_3:


//--------------------- .nv.shared.matmul_kernel  --------------------------
	.section	.nv.shared.matmul_kernel,"aw",@nobits
	.sectionflags	@""
	.align	16
	.zero		1024


//--------------------- .nv.shared.reserved.0     --------------------------
	.section	.nv.shared.reserved.0,"aw",@nobits
	.weak		__nv_reservedSMEM_offset_0_alias
	.size		__nv_reservedSMEM_offset_0_alias, 0, 0
	.other		__nv_reservedSMEM_offset_0_alias,@"STO_CUDA_RESERVED_SHARED STV_DEFAULT"
__nv_reservedSMEM_offset_0_alias:
	.zero		0


//--------------------- .nv.constant0.matmul_kernel --------------------------
	.section	.nv.constant0.matmul_kernel,"a",@progbits
	.sectionflags	@""
	.align	4
.nv.constant0.matmul_kernel:
	.zero		608


//--------------------- SYMBOLS --------------------------

	.type		.nv.reservedSmem.offset0,@object
	.size		.nv.reservedSmem.offset0,0x4
